// auto-generated by cutlass_sweep.gemm — config: {"arch": "sm_90", "cluster_m": 1, "cluster_n": 1, "dtype": "fp16", "dtype_b": "fp16", "layout": "nt", "stages": 6, "tile_k": 32, "tile_m": 64, "tile_n": 256}
#include "cutlass/cutlass.h"
#include "cutlass/gemm/collective/collective_builder.hpp"
#include "cutlass/gemm/device/gemm_universal_adapter.h"
#include "cutlass/gemm/kernel/gemm_universal.hpp"
#include "cutlass/epilogue/collective/collective_builder.hpp"

using ElemA = cutlass::half_t;
using ElemB = cutlass::half_t;
using ElemCD = cutlass::half_t;
using Acc  = float;
using TileShape    = cute::Shape<cute::_64, cute::_256, cute::_32>;
using ClusterShape = cute::Shape<cute::_1, cute::_1, cute::_1>;

using CollectiveEpilogue = typename cutlass::epilogue::collective::CollectiveBuilder<
    cutlass::arch::Sm90, cutlass::arch::OpClassTensorOp,
    TileShape, ClusterShape,
    cutlass::epilogue::collective::EpilogueTileAuto,
    Acc, Acc,
    ElemCD, cutlass::layout::RowMajor, 128 / cutlass::sizeof_bits<ElemCD>::value,
    ElemCD, cutlass::layout::RowMajor, 128 / cutlass::sizeof_bits<ElemCD>::value,
    cutlass::epilogue::collective::EpilogueScheduleAuto
  >::CollectiveOp;

using CollectiveMainloop = typename cutlass::gemm::collective::CollectiveBuilder<
    cutlass::arch::Sm90, cutlass::arch::OpClassTensorOp,
    ElemA, cutlass::layout::RowMajor, 128 / cutlass::sizeof_bits<ElemA>::value,
    ElemB, cutlass::layout::ColumnMajor, 128 / cutlass::sizeof_bits<ElemB>::value,
    Acc,
    TileShape, ClusterShape,
    cutlass::gemm::collective::StageCount<6>,
    cutlass::gemm::collective::KernelScheduleAuto
  >::CollectiveOp;

using GemmKernel = cutlass::gemm::kernel::GemmUniversal<
    cute::Shape<int,int,int,int>,
    CollectiveMainloop,
    CollectiveEpilogue
>;
using Gemm = cutlass::gemm::device::GemmUniversalAdapter<GemmKernel>;

// Force the device kernel symbol into the cubin without needing a host main.
auto* _anchor = &cutlass::device_kernel<GemmKernel>;


// ===== COMPILED SASS (sm_90a) =====

	.target	sm_90a

	.elftype	@"ET_EXEC"


//--------------------- .note.nv.tkinfo           --------------------------
	.section	.note.nv.tkinfo,"",@"SHT_NOTE"
	.sectionflags	@"SHF_NOTE_NV_TKINFO"
	.tkinfo
        /*0018*/ 	.word	0x00000002
        /*0030*/ 	.string	""
        /*0030*/ 	.string	"ptxas"
        /*0030*/ 	.string	"Cuda compilation tools, release 13.0, V13.0.88"
        /*0030*/ 	.string	"Build cuda_13.0.r13.0/compiler.36424714_0"
        /*0030*/ 	.string	"-arch sm_90a -m 64 "



//--------------------- .note.nv.cuinfo           --------------------------
	.section	.note.nv.cuinfo,"",@"SHT_NOTE"
	.sectionflags	@"SHF_NOTE_NV_CUINFO"
        /*0018*/ 	.short	0x0002
        /*001a*/ 	.short	0x005a
        /*001c*/ 	.short	0x0082
	.zero		2


//--------------------- .nv.info                  --------------------------
	.section	.nv.info,"",@"SHT_CUDA_INFO"
	.align	4


	//----- nvinfo : EIATTR_REGCOUNT
	.align		4
        /*0000*/ 	.byte	0x04, 0x2f
        /*0002*/ 	.short	(.L_15 - .L_14)
	.align		4
.L_14:
        /*0004*/ 	.word	index@(_ZN7cutlass13device_kernelINS_4gemm6kernel13GemmUniversalIN4cute5tupleIJiiiiEEENS1_10collective13CollectiveMmaINS1_34MainloopSm90TmaGmmaWarpSpecializedILi6ENS5_IJNS4_1CILi1EEESB_SB_EEENS1_32KernelTmaWarpSpecializedPingpongEEENS5_IJNSA_ILi64EEENSA_ILi256EEENSA_ILi32EEEEEENS_6half_tENS5_IJlSB_lEEESJ_SK_NS4_8TiledMMAINS4_8MMA_AtomIJNS4_4SM904GMMA26MMA_64x256x16_F32F16F16_SSILNSO_5MajorE0ELSQ_0ELNSO_7ScaleInE1ELSR_1EEEEEENS4_6LayoutISC_NS5_IJNSA_ILi0EEESV_SV_EEEEENS5_IJNS4_10UnderscoreESY_SY_EEEEENS4_13SM90_TMA_LOADENS4_14ComposedLayoutINS4_7SwizzleILi2ELi4ELi3EEENS4_18smem_ptr_flag_bitsILi16EEENSU_INS5_IJNSA_ILi8EEESH_EEENS5_IJSH_SB_EEEEEEEvNS4_8identityES11_S1B_vS1C_EENS_8epilogue10collective6detail29Sm90TmaWarpSpecializedAdapterINS1F_15DefaultEpilogueISJ_SK_SK_NS1E_6thread17LinearCombinationISJ_Li1EffLNS1J_9ScaleType4KindE0ELNS_15FloatRoundStyleE2ESJ_EENS1_15EpilogueDefaultEEEEEvvEEEEvNT_6ParamsE)
        /*0008*/ 	.word	0x000000a8


	//----- nvinfo : EIATTR_FRAME_SIZE
	.align		4
.L_15:
        /*000c*/ 	.byte	0x04, 0x11
        /*000e*/ 	.short	(.L_17 - .L_16)
	.align		4
.L_16:
        /*0010*/ 	.word	index@(_ZN7cutlass13device_kernelINS_4gemm6kernel13GemmUniversalIN4cute5tupleIJiiiiEEENS1_10collective13CollectiveMmaINS1_34MainloopSm90TmaGmmaWarpSpecializedILi6ENS5_IJNS4_1CILi1EEESB_SB_EEENS1_32KernelTmaWarpSpecializedPingpongEEENS5_IJNSA_ILi64EEENSA_ILi256EEENSA_ILi32EEEEEENS_6half_tENS5_IJlSB_lEEESJ_SK_NS4_8TiledMMAINS4_8MMA_AtomIJNS4_4SM904GMMA26MMA_64x256x16_F32F16F16_SSILNSO_5MajorE0ELSQ_0ELNSO_7ScaleInE1ELSR_1EEEEEENS4_6LayoutISC_NS5_IJNSA_ILi0EEESV_SV_EEEEENS5_IJNS4_10UnderscoreESY_SY_EEEEENS4_13SM90_TMA_LOADENS4_14ComposedLayoutINS4_7SwizzleILi2ELi4ELi3EEENS4_18smem_ptr_flag_bitsILi16EEENSU_INS5_IJNSA_ILi8EEESH_EEENS5_IJSH_SB_EEEEEEEvNS4_8identityES11_S1B_vS1C_EENS_8epilogue10collective6detail29Sm90TmaWarpSpecializedAdapterINS1F_15DefaultEpilogueISJ_SK_SK_NS1E_6thread17LinearCombinationISJ_Li1EffLNS1J_9ScaleType4KindE0ELNS_15FloatRoundStyleE2ESJ_EENS1_15EpilogueDefaultEEEEEvvEEEEvNT_6ParamsE)
        /*0014*/ 	.word	0x00000008


	//----- nvinfo : EIATTR_MIN_STACK_SIZE
	.align		4
.L_17:
        /*0018*/ 	.byte	0x04, 0x12
        /*001a*/ 	.short	(.L_19 - .L_18)
	.align		4
.L_18:
        /*001c*/ 	.word	index@(_ZN7cutlass13device_kernelINS_4gemm6kernel13GemmUniversalIN4cute5tupleIJiiiiEEENS1_10collective13CollectiveMmaINS1_34MainloopSm90TmaGmmaWarpSpecializedILi6ENS5_IJNS4_1CILi1EEESB_SB_EEENS1_32KernelTmaWarpSpecializedPingpongEEENS5_IJNSA_ILi64EEENSA_ILi256EEENSA_ILi32EEEEEENS_6half_tENS5_IJlSB_lEEESJ_SK_NS4_8TiledMMAINS4_8MMA_AtomIJNS4_4SM904GMMA26MMA_64x256x16_F32F16F16_SSILNSO_5MajorE0ELSQ_0ELNSO_7ScaleInE1ELSR_1EEEEEENS4_6LayoutISC_NS5_IJNSA_ILi0EEESV_SV_EEEEENS5_IJNS4_10UnderscoreESY_SY_EEEEENS4_13SM90_TMA_LOADENS4_14ComposedLayoutINS4_7SwizzleILi2ELi4ELi3EEENS4_18smem_ptr_flag_bitsILi16EEENSU_INS5_IJNSA_ILi8EEESH_EEENS5_IJSH_SB_EEEEEEEvNS4_8identityES11_S1B_vS1C_EENS_8epilogue10collective6detail29Sm90TmaWarpSpecializedAdapterINS1F_15DefaultEpilogueISJ_SK_SK_NS1E_6thread17LinearCombinationISJ_Li1EffLNS1J_9ScaleType4KindE0ELNS_15FloatRoundStyleE2ESJ_EENS1_15EpilogueDefaultEEEEEvvEEEEvNT_6ParamsE)
        /*0020*/ 	.word	0x00000008
.L_19:


//--------------------- .nv.compat                --------------------------
	.section	.nv.compat,"",@"SHT_CUDA_COMPAT_INFO"
	.align	4
        /*0000*/ 	.byte	0x02, 0x09, 0x01, 0x00, 0x02, 0x02, 0x04, 0x00, 0x02, 0x05, 0x05, 0x00, 0x03, 0x07, 0x01, 0x01
        /*0010*/ 	.byte	0x02, 0x03, 0x01, 0x00, 0x02, 0x06, 0x01, 0x00, 0x04, 0x0b, 0x08, 0x00, 0x00, 0x00, 0x00, 0x00
        /*0020*/ 	.byte	0x00, 0x00, 0x00, 0x00


//--------------------- .nv.info._ZN7cutlass13device_kernelINS_4gemm6kernel13GemmUniversalIN4cute5tupleIJiiiiEEENS1_10collective13CollectiveMmaINS1_34MainloopSm90TmaGmmaWarpSpecializedILi6ENS5_IJNS4_1CILi1EEESB_SB_EEENS1_32KernelTmaWarpSpecializedPingpongEEENS5_IJNSA_ILi64EEENSA_ILi256EEENSA_ILi32EEEEEENS_6half_tENS5_IJlSB_lEEESJ_SK_NS4_8TiledMMAINS4_8MMA_AtomIJNS4_4SM904GMMA26MMA_64x256x16_F32F16F16_SSILNSO_5MajorE0ELSQ_0ELNSO_7ScaleInE1ELSR_1EEEEEENS4_6LayoutISC_NS5_IJNSA_ILi0EEESV_SV_EEEEENS5_IJNS4_10UnderscoreESY_SY_EEEEENS4_13SM90_TMA_LOADENS4_14ComposedLayoutINS4_7SwizzleILi2ELi4ELi3EEENS4_18smem_ptr_flag_bitsILi16EEENSU_INS5_IJNSA_ILi8EEESH_EEENS5_IJSH_SB_EEEEEEEvNS4_8identityES11_S1B_vS1C_EENS_8epilogue10collective6detail29Sm90TmaWarpSpecializedAdapterINS1F_15DefaultEpilogueISJ_SK_SK_NS1E_6thread17LinearCombinationISJ_Li1EffLNS1J_9ScaleType4KindE0ELNS_15FloatRoundStyleE2ESJ_EENS1_15EpilogueDefaultEEEEEvvEEEEvNT_6ParamsE --------------------------
	.section	.nv.info._ZN7cutlass13device_kernelINS_4gemm6kernel13GemmUniversalIN4cute5tupleIJiiiiEEENS1_10collective13CollectiveMmaINS1_34MainloopSm90TmaGmmaWarpSpecializedILi6ENS5_IJNS4_1CILi1EEESB_SB_EEENS1_32KernelTmaWarpSpecializedPingpongEEENS5_IJNSA_ILi64EEENSA_ILi256EEENSA_ILi32EEEEEENS_6half_tENS5_IJlSB_lEEESJ_SK_NS4_8TiledMMAINS4_8MMA_AtomIJNS4_4SM904GMMA26MMA_64x256x16_F32F16F16_SSILNSO_5MajorE0ELSQ_0ELNSO_7ScaleInE1ELSR_1EEEEEENS4_6LayoutISC_NS5_IJNSA_ILi0EEESV_SV_EEEEENS5_IJNS4_10UnderscoreESY_SY_EEEEENS4_13SM90_TMA_LOADENS4_14ComposedLayoutINS4_7SwizzleILi2ELi4ELi3EEENS4_18smem_ptr_flag_bitsILi16EEENSU_INS5_IJNSA_ILi8EEESH_EEENS5_IJSH_SB_EEEEEEEvNS4_8identityES11_S1B_vS1C_EENS_8epilogue10collective6detail29Sm90TmaWarpSpecializedAdapterINS1F_15DefaultEpilogueISJ_SK_SK_NS1E_6thread17LinearCombinationISJ_Li1EffLNS1J_9ScaleType4KindE0ELNS_15FloatRoundStyleE2ESJ_EENS1_15EpilogueDefaultEEEEEvvEEEEvNT_6ParamsE,"",@"SHT_CUDA_INFO"
	.sectionflags	@""
	.align	4


	//----- nvinfo : EIATTR_CUDA_API_VERSION
	.align		4
        /*0000*/ 	.byte	0x04, 0x37
        /*0002*/ 	.short	(.L_21 - .L_20)
.L_20:
        /*0004*/ 	.word	0x00000082


	//----- nvinfo : EIATTR_KPARAM_INFO
	.align		4
.L_21:
        /*0008*/ 	.byte	0x04, 0x17
        /*000a*/ 	.short	(.L_23 - .L_22)
.L_22:
        /*000c*/ 	.word	0x00000000
        /*0010*/ 	.short	0x0000
        /*0012*/ 	.short	0x0070
        /*0014*/ 	.byte	0x00, 0xf0, 0x01, 0x10


	//----- nvinfo : EIATTR_SPARSE_MMA_MASK
	.align		4
.L_23:
        /*0018*/ 	.byte	0x03, 0x50
        /*001a*/ 	.short	0x0000


	//----- nvinfo : EIATTR_MAXREG_COUNT
	.align		4
        /*001c*/ 	.byte	0x03, 0x1b
        /*001e*/ 	.short	0x00a8


	//----- nvinfo : EIATTR_NUM_BARRIERS
	.align		4
        /*0020*/ 	.byte	0x02, 0x4c
        /*0022*/ 	.byte	0x01
	.zero		1


	//----- nvinfo : EIATTR_EXTERNS
	.align		4
        /*0024*/ 	.byte	0x04, 0x0f
        /*0026*/ 	.short	(.L_25 - .L_24)


	//   ....[0]....
	.align		4
.L_24:
        /*0028*/ 	.word	index@(__assertfail)


	//----- nvinfo : EIATTR_ANNOTATIONS
	.align		4
.L_25:
        /*002c*/ 	.byte	0x04, 0x55
        /*002e*/ 	.short	(.L_27 - .L_26)


	//   ....[0]....
.L_26:
        /*0030*/ 	.word	0x00000001
        /*0034*/ 	.byte	0x10, 0x0b, 0x00, 0x00, 0x01, 0x00, 0x00, 0x00, 0xc0, 0x9a, 0x00, 0x00, 0x01, 0x00, 0x00, 0x00
        /*0044*/ 	.byte	0xd0, 0xa6, 0x00, 0x00


	//----- nvinfo : EIATTR_MERCURY_ISA_VERSION
	.align		4
.L_27:
        /*0048*/ 	.byte	0x03, 0x5f
        /*004a*/ 	.short	0x0101


	//----- nvinfo : EIATTR_INT_WARP_WIDE_INSTR_OFFSETS
	.align		4
        /*004c*/ 	.byte	0x04, 0x31
        /*004e*/ 	.short	(.L_29 - .L_28)


	//   ....[0]....
.L_28:
        /*0050*/ 	.word	0x00000420


	//   ....[1]....
        /*0054*/ 	.word	0x00000440


	//   ....[2]....
        /*0058*/ 	.word	0x000004c0


	//   ....[3]....
        /*005c*/ 	.word	0x000004d0


	//   ....[4]....
        /*0060*/ 	.word	0x000004e0


	//   ....[5]....
        /*0064*/ 	.word	0x00000500


	//   ....[6]....
        /*0068*/ 	.word	0x00000590


	//   ....[7]....
        /*006c*/ 	.word	0x000005b0


	//----- nvinfo : EIATTR_COOP_GROUP_MASK_REGIDS
	.align		4
.L_29:
        /*0070*/ 	.byte	0x04, 0x29
        /*0072*/ 	.short	(.L_31 - .L_30)


	//   ....[0]....
.L_30:
        /*0074*/ 	.word	0xffffffff


	//   ....[1]....
        /*0078*/ 	.word	0xffffffff


	//   ....[2]....
        /*007c*/ 	.word	0xffffffff


	//   ....[3]....
        /*0080*/ 	.word	0xffffffff


	//   ....[4]....
        /*0084*/ 	.word	0xffffffff


	//   ....[5]....
        /*0088*/ 	.word	0xffffffff


	//----- nvinfo : EIATTR_COOP_GROUP_INSTR_OFFSETS
	.align		4
.L_31:
        /*008c*/ 	.byte	0x04, 0x28
        /*008e*/ 	.short	(.L_33 - .L_32)


	//   ....[0]....
.L_32:
        /*0090*/ 	.word	0x00000070


	//   ....[1]....
        /*0094*/ 	.word	0x00000080


	//   ....[2]....
        /*0098*/ 	.word	0x00000140


	//   ....[3]....
        /*009c*/ 	.word	0x00000310


	//   ....[4]....
        /*00a0*/ 	.word	0x00000350


	//   ....[5]....
        /*00a4*/ 	.word	0x000003a0


	//----- nvinfo : EIATTR_REG_RECONFIG
	.align		4
.L_33:
        /*00a8*/ 	.byte	0x01, 0x54
	.zero		2


	//----- nvinfo : EIATTR_SYSCALL_OFFSETS
	.align		4
        /*00ac*/ 	.byte	0x04, 0x46
        /*00ae*/ 	.short	(.L_35 - .L_34)


	//   ....[0]....
.L_34:
        /*00b0*/ 	.word	0x000015c0


	//----- nvinfo : EIATTR_MBARRIER_INSTR_OFFSETS
	.align		4
.L_35:
        /*00b4*/ 	.byte	0x04, 0x39
        /*00b6*/ 	.short	(.L_37 - .L_36)


	//   ....[0]....
.L_36:
        /*00b8*/ 	.word	0x00000240
        /*00bc*/ 	.word	0x000000ff
        /*00c0*/ 	.word	0x00000000
        /*00c4*/ 	.short	0x0100
        /*00c6*/ 	.byte	0x08
	.zero		1


	//   ....[1]....
        /*00c8*/ 	.word	0x00000250
        /*00cc*/ 	.word	0x000000ff
        /*00d0*/ 	.word	0x00000030
        /*00d4*/ 	.short	0x0100
        /*00d6*/ 	.byte	0x08
	.zero		1


	//   ....[2]....
        /*00d8*/ 	.word	0x00000260
        /*00dc*/ 	.word	0x000000ff
        /*00e0*/ 	.word	0x00000008
        /*00e4*/ 	.short	0x0100
        /*00e6*/ 	.byte	0x08
	.zero		1


	//   ....[3]....
        /*00e8*/ 	.word	0x00000270
        /*00ec*/ 	.word	0x000000ff
        /*00f0*/ 	.word	0x00000038
        /*00f4*/ 	.short	0x0100
        /*00f6*/ 	.byte	0x08
	.zero		1


	//   ....[4]....
        /*00f8*/ 	.word	0x00000280
        /*00fc*/ 	.word	0x000000ff
        /*0100*/ 	.word	0x00000010
        /*0104*/ 	.short	0x0100
        /*0106*/ 	.byte	0x08
	.zero		1


	//   ....[5]....
        /*0108*/ 	.word	0x00000290
        /*010c*/ 	.word	0x000000ff
        /*0110*/ 	.word	0x00000040
        /*0114*/ 	.short	0x0100
        /*0116*/ 	.byte	0x08
	.zero		1


	//   ....[6]....
        /*0118*/ 	.word	0x000002a0
        /*011c*/ 	.word	0x000000ff
        /*0120*/ 	.word	0x00000018
        /*0124*/ 	.short	0x0100
        /*0126*/ 	.byte	0x08
	.zero		1


	//   ....[7]....
        /*0128*/ 	.word	0x000002b0
        /*012c*/ 	.word	0x000000ff
        /*0130*/ 	.word	0x00000048
        /*0134*/ 	.short	0x0100
        /*0136*/ 	.byte	0x08
	.zero		1


	//   ....[8]....
        /*0138*/ 	.word	0x000002c0
        /*013c*/ 	.word	0x000000ff
        /*0140*/ 	.word	0x00000020
        /*0144*/ 	.short	0x0100
        /*0146*/ 	.byte	0x08
	.zero		1


	//   ....[9]....
        /*0148*/ 	.word	0x000002d0
        /*014c*/ 	.word	0x000000ff
        /*0150*/ 	.word	0x00000050
        /*0154*/ 	.short	0x0100
        /*0156*/ 	.byte	0x08
	.zero		1


	//   ....[10]....
        /*0158*/ 	.word	0x000002e0
        /*015c*/ 	.word	0x000000ff
        /*0160*/ 	.word	0x00000028
        /*0164*/ 	.short	0x0100
        /*0166*/ 	.byte	0x08
	.zero		1


	//   ....[11]....
        /*0168*/ 	.word	0x000002f0
        /*016c*/ 	.word	0x000000ff
        /*0170*/ 	.word	0x00000058
        /*0174*/ 	.short	0x0100
        /*0176*/ 	.byte	0x08
	.zero		1


	//   ....[12]....
        /*0178*/ 	.word	0x000005f0
        /*017c*/ 	.word	0x000000ff
        /*0180*/ 	.word	0x00000090
        /*0184*/ 	.short	0x0100
        /*0186*/ 	.byte	0x08
	.zero		1


	//   ....[13]....
        /*0188*/ 	.word	0x00000660
        /*018c*/ 	.word	0x000000ff
        /*0190*/ 	.word	0x00000098
        /*0194*/ 	.short	0x0100
        /*0196*/ 	.byte	0x08
	.zero		1


	//   ....[14]....
        /*0198*/ 	.word	0x00000680
        /*019c*/ 	.word	0x000000ff
        /*01a0*/ 	.word	0x00000070
        /*01a4*/ 	.short	0x0100
        /*01a6*/ 	.byte	0x09
	.zero		1


	//   ....[15]....
        /*01a8*/ 	.word	0x00000690
        /*01ac*/ 	.word	0x000000ff
        /*01b0*/ 	.word	0x00000078
        /*01b4*/ 	.short	0x0100
        /*01b6*/ 	.byte	0x09
	.zero		1


	//   ....[16]....
        /*01b8*/ 	.word	0x000006a0
        /*01bc*/ 	.word	0x000000ff
        /*01c0*/ 	.word	0x00000080
        /*01c4*/ 	.short	0x0100
        /*01c6*/ 	.byte	0x09
	.zero		1


	//   ....[17]....
        /*01c8*/ 	.word	0x000006b0
        /*01cc*/ 	.word	0x000000ff
        /*01d0*/ 	.word	0x00000088
        /*01d4*/ 	.short	0x0100
        /*01d6*/ 	.byte	0x09
	.zero		1


	//   ....[18]....
        /*01d8*/ 	.word	0x000014a0
        /*01dc*/ 	.word	0x0000009d
        /*01e0*/ 	.word	0x00000000
        /*01e4*/ 	.short	0x010a
        /*01e6*/ 	.byte	0x2a
	.zero		1


	//   ....[19]....
        /*01e8*/ 	.word	0x00001640
        /*01ec*/ 	.word	0x00000003
        /*01f0*/ 	.word	0x00000000
        /*01f4*/ 	.short	0x010a
        /*01f6*/ 	.byte	0x3f
	.zero		1


	//   ....[20]....
        /*01f8*/ 	.word	0x000016a0
        /*01fc*/ 	.word	0x00000003
        /*0200*/ 	.word	0x00000000
        /*0204*/ 	.short	0x010a
        /*0206*/ 	.byte	0x3f
	.zero		1


	//   ....[21]....
        /*0208*/ 	.word	0x00001910
        /*020c*/ 	.word	0x000000ff
        /*0210*/ 	.word	0x00000000
        /*0214*/ 	.short	0x010a
        /*0216*/ 	.byte	0x04
	.zero		1


	//   ....[22]....
        /*0218*/ 	.word	0x00001950
        /*021c*/ 	.word	0x000000ff
        /*0220*/ 	.word	0x00000000
        /*0224*/ 	.short	0x010a
        /*0226*/ 	.byte	0x04
	.zero		1


	//   ....[23]....
        /*0228*/ 	.word	0x00001ac0
        /*022c*/ 	.word	0x000000ff
        /*0230*/ 	.word	0x00000000
        /*0234*/ 	.short	0x0101
        /*0236*/ 	.byte	0x04
	.zero		1


	//   ....[24]....
        /*0238*/ 	.word	0x00001bb0
        /*023c*/ 	.word	0x0000009e
        /*0240*/ 	.word	0x00000000
        /*0244*/ 	.short	0x0101
        /*0246*/ 	.byte	0x2d
	.zero		1


	//   ....[25]....
        /*0248*/ 	.word	0x00001c80
        /*024c*/ 	.word	0x000000ff
        /*0250*/ 	.word	0x00000000
        /*0254*/ 	.short	0x0101
        /*0256*/ 	.byte	0x06
	.zero		1


	//   ....[26]....
        /*0258*/ 	.word	0x00001d30
        /*025c*/ 	.word	0x0000009d
        /*0260*/ 	.word	0x00000010
        /*0264*/ 	.short	0x010a
        /*0266*/ 	.byte	0x2a
	.zero		1


	//   ....[27]....
        /*0268*/ 	.word	0x00009ae0
        /*026c*/ 	.word	0x000000a0
        /*0270*/ 	.word	0x00000000
        /*0274*/ 	.short	0x0101
        /*0276*/ 	.byte	0x2d
	.zero		1


	//   ....[28]....
        /*0278*/ 	.word	0x0000a440
        /*027c*/ 	.word	0x0000000a
        /*0280*/ 	.word	0x00000030
        /*0284*/ 	.short	0x010a
        /*0286*/ 	.byte	0x3f
	.zero		1


	//   ....[29]....
        /*0288*/ 	.word	0x0000a7e0
        /*028c*/ 	.word	0x00000005
        /*0290*/ 	.word	0x00000098
        /*0294*/ 	.short	0x0101
        /*0296*/ 	.byte	0x3f
	.zero		1


	//   ....[30]....
        /*0298*/ 	.word	0x0000af60
        /*029c*/ 	.word	0x00000009
        /*02a0*/ 	.word	0x00000000
        /*02a4*/ 	.short	0x010a
        /*02a6*/ 	.byte	0x3f
	.zero		1


	//   ....[31]....
        /*02a8*/ 	.word	0x0000afe0
        /*02ac*/ 	.word	0x00000008
        /*02b0*/ 	.word	0x00000000
        /*02b4*/ 	.short	0x010a
        /*02b6*/ 	.byte	0x3f
	.zero		1


	//   ....[32]....
        /*02b8*/ 	.word	0x0000b070
        /*02bc*/ 	.word	0x00000009
        /*02c0*/ 	.word	0x00000000
        /*02c4*/ 	.short	0x010a
        /*02c6*/ 	.byte	0x3f
	.zero		1


	//   ....[33]....
        /*02c8*/ 	.word	0x0000b100
        /*02cc*/ 	.word	0x00000008
        /*02d0*/ 	.word	0x00000000
        /*02d4*/ 	.short	0x010a
        /*02d6*/ 	.byte	0x3f
	.zero		1


	//   ....[34]....
        /*02d8*/ 	.word	0x0000b190
        /*02dc*/ 	.word	0x0000000b
        /*02e0*/ 	.word	0x00000000
        /*02e4*/ 	.short	0x010a
        /*02e6*/ 	.byte	0x3f
	.zero		1


	//   ....[35]....
        /*02e8*/ 	.word	0x0000b220
        /*02ec*/ 	.word	0x00000003
        /*02f0*/ 	.word	0x00000000
        /*02f4*/ 	.short	0x010a
        /*02f6*/ 	.byte	0x3f
	.zero		1


	//   ....[36]....
        /*02f8*/ 	.word	0x0000b280
        /*02fc*/ 	.word	0x0000009f
        /*0300*/ 	.word	0x00000000
        /*0304*/ 	.short	0x010a
        /*0306*/ 	.byte	0x3f
	.zero		1


	//   ....[37]....
        /*0308*/ 	.word	0x0000b2d0
        /*030c*/ 	.word	0x00000003
        /*0310*/ 	.word	0x00000000
        /*0314*/ 	.short	0x010a
        /*0316*/ 	.byte	0x3f
	.zero		1


	//   ....[38]....
        /*0318*/ 	.word	0x0000b330
        /*031c*/ 	.word	0x00000004
        /*0320*/ 	.word	0x00000000
        /*0324*/ 	.short	0x010a
        /*0326*/ 	.byte	0x3f
	.zero		1


	//   ....[39]....
        /*0328*/ 	.word	0x0000b380
        /*032c*/ 	.word	0x0000009f
        /*0330*/ 	.word	0x00000010
        /*0334*/ 	.short	0x010a
        /*0336*/ 	.byte	0x3f
	.zero		1


	//   ....[40]....
        /*0338*/ 	.word	0x0000b450
        /*033c*/ 	.word	0x0000000a
        /*0340*/ 	.word	0x00000030
        /*0344*/ 	.short	0x010a
        /*0346*/ 	.byte	0x3f
	.zero		1


	//   ....[41]....
        /*0348*/ 	.word	0x0000b520
        /*034c*/ 	.word	0x00000009
        /*0350*/ 	.word	0x00000000
        /*0354*/ 	.short	0x010a
        /*0356*/ 	.byte	0x3f
	.zero		1


	//   ....[42]....
        /*0358*/ 	.word	0x0000b570
        /*035c*/ 	.word	0x00000008
        /*0360*/ 	.word	0x00000000
        /*0364*/ 	.short	0x010a
        /*0366*/ 	.byte	0x3f
	.zero		1


	//   ....[43]....
        /*0368*/ 	.word	0x0000b5c0
        /*036c*/ 	.word	0x00000009
        /*0370*/ 	.word	0x00000000
        /*0374*/ 	.short	0x010a
        /*0376*/ 	.byte	0x3f
	.zero		1


	//   ....[44]....
        /*0378*/ 	.word	0x0000b610
        /*037c*/ 	.word	0x00000008
        /*0380*/ 	.word	0x00000000
        /*0384*/ 	.short	0x010a
        /*0386*/ 	.byte	0x3f
	.zero		1


	//   ....[45]....
        /*0388*/ 	.word	0x0000b660
        /*038c*/ 	.word	0x0000000b
        /*0390*/ 	.word	0x00000000
        /*0394*/ 	.short	0x010a
        /*0396*/ 	.byte	0x3f
	.zero		1


	//----- nvinfo : EIATTR_NUM_MBARRIERS
	.align		4
.L_37:
        /*0398*/ 	.byte	0x03, 0x38
        /*039a*/ 	.short	0x0012


	//----- nvinfo : EIATTR_EXIT_INSTR_OFFSETS
	.align		4
        /*039c*/ 	.byte	0x04, 0x1c
        /*039e*/ 	.short	(.L_39 - .L_38)


	//   ....[0]....
.L_38:
        /*03a0*/ 	.word	0x000011c0


	//   ....[1]....
        /*03a4*/ 	.word	0x00001220


	//   ....[2]....
        /*03a8*/ 	.word	0x0000a170


	//   ....[3]....
        /*03ac*/ 	.word	0x0000a1a0


	//   ....[4]....
        /*03b0*/ 	.word	0x0000b270


	//----- nvinfo : EIATTR_MAX_THREADS
	.align		4
.L_39:
        /*03b4*/ 	.byte	0x04, 0x05
        /*03b6*/ 	.short	(.L_41 - .L_40)
.L_40:
        /*03b8*/ 	.word	0x00000180
        /*03bc*/ 	.word	0x00000001
        /*03c0*/ 	.word	0x00000001


	//----- nvinfo : EIATTR_CRS_STACK_SIZE
	.align		4
.L_41:
        /*03c4*/ 	.byte	0x04, 0x1e
        /*03c6*/ 	.short	(.L_43 - .L_42)
.L_42:
        /*03c8*/ 	.word	0x00000000


	//----- nvinfo : EIATTR_CBANK_PARAM_SIZE
	.align		4
.L_43:
        /*03cc*/ 	.byte	0x03, 0x19
        /*03ce*/ 	.short	0x0470


	//----- nvinfo : EIATTR_PARAM_CBANK
	.align		4
        /*03d0*/ 	.byte	0x04, 0x0a
        /*03d2*/ 	.short	(.L_45 - .L_44)
	.align		4
.L_44:
        /*03d4*/ 	.word	index@(.nv.constant0._ZN7cutlass13device_kernelINS_4gemm6kernel13GemmUniversalIN4cute5tupleIJiiiiEEENS1_10collective13CollectiveMmaINS1_34MainloopSm90TmaGmmaWarpSpecializedILi6ENS5_IJNS4_1CILi1EEESB_SB_EEENS1_32KernelTmaWarpSpecializedPingpongEEENS5_IJNSA_ILi64EEENSA_ILi256EEENSA_ILi32EEEEEENS_6half_tENS5_IJlSB_lEEESJ_SK_NS4_8TiledMMAINS4_8MMA_AtomIJNS4_4SM904GMMA26MMA_64x256x16_F32F16F16_SSILNSO_5MajorE0ELSQ_0ELNSO_7ScaleInE1ELSR_1EEEEEENS4_6LayoutISC_NS5_IJNSA_ILi0EEESV_SV_EEEEENS5_IJNS4_10UnderscoreESY_SY_EEEEENS4_13SM90_TMA_LOADENS4_14ComposedLayoutINS4_7SwizzleILi2ELi4ELi3EEENS4_18smem_ptr_flag_bitsILi16EEENSU_INS5_IJNSA_ILi8EEESH_EEENS5_IJSH_SB_EEEEEEEvNS4_8identityES11_S1B_vS1C_EENS_8epilogue10collective6detail29Sm90TmaWarpSpecializedAdapterINS1F_15DefaultEpilogueISJ_SK_SK_NS1E_6thread17LinearCombinationISJ_Li1EffLNS1J_9ScaleType4KindE0ELNS_15FloatRoundStyleE2ESJ_EENS1_15EpilogueDefaultEEEEEvvEEEEvNT_6ParamsE)
        /*03d8*/ 	.short	0x0210
        /*03da*/ 	.short	0x0470


	//----- nvinfo : EIATTR_SW_WAR
	.align		4
.L_45:
        /*03dc*/ 	.byte	0x04, 0x36
        /*03de*/ 	.short	(.L_47 - .L_46)
.L_46:
        /*03e0*/ 	.word	0x00000008
.L_47:


//--------------------- .nv.callgraph             --------------------------
	.section	.nv.callgraph,"",@"SHT_CUDA_CALLGRAPH"
	.align	4
	.sectionentsize	8
	.align		4
        /*0000*/ 	.word	0x00000000
	.align		4
        /*0004*/ 	.word	0xffffffff
	.align		4
        /*0008*/ 	.word	index@(_ZN7cutlass13device_kernelINS_4gemm6kernel13GemmUniversalIN4cute5tupleIJiiiiEEENS1_10collective13CollectiveMmaINS1_34MainloopSm90TmaGmmaWarpSpecializedILi6ENS5_IJNS4_1CILi1EEESB_SB_EEENS1_32KernelTmaWarpSpecializedPingpongEEENS5_IJNSA_ILi64EEENSA_ILi256EEENSA_ILi32EEEEEENS_6half_tENS5_IJlSB_lEEESJ_SK_NS4_8TiledMMAINS4_8MMA_AtomIJNS4_4SM904GMMA26MMA_64x256x16_F32F16F16_SSILNSO_5MajorE0ELSQ_0ELNSO_7ScaleInE1ELSR_1EEEEEENS4_6LayoutISC_NS5_IJNSA_ILi0EEESV_SV_EEEEENS5_IJNS4_10UnderscoreESY_SY_EEEEENS4_13SM90_TMA_LOADENS4_14ComposedLayoutINS4_7SwizzleILi2ELi4ELi3EEENS4_18smem_ptr_flag_bitsILi16EEENSU_INS5_IJNSA_ILi8EEESH_EEENS5_IJSH_SB_EEEEEEEvNS4_8identityES11_S1B_vS1C_EENS_8epilogue10collective6detail29Sm90TmaWarpSpecializedAdapterINS1F_15DefaultEpilogueISJ_SK_SK_NS1E_6thread17LinearCombinationISJ_Li1EffLNS1J_9ScaleType4KindE0ELNS_15FloatRoundStyleE2ESJ_EENS1_15EpilogueDefaultEEEEEvvEEEEvNT_6ParamsE)
	.align		4
        /*000c*/ 	.word	index@(__assertfail)
	.align		4
        /*0010*/ 	.word	0x00000000
	.align		4
        /*0014*/ 	.word	0xfffffffe
	.align		4
        /*0018*/ 	.word	0x00000000
	.align		4
        /*001c*/ 	.word	0xfffffffd
	.align		4
        /*0020*/ 	.word	0x00000000
	.align		4
        /*0024*/ 	.word	0xfffffffc


//--------------------- .nv.constant4             --------------------------
	.section	.nv.constant4,"a",@progbits
	.align	8
	.align		8
.nv.constant4:
        /*0000*/ 	.dword	__assertfail
	.align		8
        /*0008*/ 	.dword	__unnamed_1
	.align		8
        /*0010*/ 	.dword	_ZN40_INTERNAL_e460cb1f_4_k_cu_dd9f5d39_267444cuda3std3__45__cpo5beginE
	.align		8
        /*0018*/ 	.dword	_ZN40_INTERNAL_e460cb1f_4_k_cu_dd9f5d39_267444cuda3std3__45__cpo3endE
	.align		8
        /*0020*/ 	.dword	_ZN40_INTERNAL_e460cb1f_4_k_cu_dd9f5d39_267444cuda3std3__45__cpo6cbeginE
	.align		8
        /*0028*/ 	.dword	_ZN40_INTERNAL_e460cb1f_4_k_cu_dd9f5d39_267444cuda3std3__45__cpo4cendE
	.align		8
        /*0030*/ 	.dword	_ZN40_INTERNAL_e460cb1f_4_k_cu_dd9f5d39_267444cuda3std3__442_GLOBAL__N__e460cb1f_4_k_cu_dd9f5d39_267446ignoreE
	.align		8
        /*0038*/ 	.dword	_ZN40_INTERNAL_e460cb1f_4_k_cu_dd9f5d39_267444cuda3std3__419piecewise_constructE
	.align		8
        /*0040*/ 	.dword	_ZN40_INTERNAL_e460cb1f_4_k_cu_dd9f5d39_267444cuda3std3__48in_placeE
	.align		8
        /*0048*/ 	.dword	_ZN40_INTERNAL_e460cb1f_4_k_cu_dd9f5d39_267444cuda3std6ranges3__45__cpo4swapE
	.align		8
        /*0050*/ 	.dword	_ZN40_INTERNAL_e460cb1f_4_k_cu_dd9f5d39_267444cuda3std6ranges3__45__cpo9iter_moveE
	.align		8
        /*0058*/ 	.dword	_ZN40_INTERNAL_e460cb1f_4_k_cu_dd9f5d39_267444cute7productE
	.align		8
        /*0060*/ 	.dword	_ZN40_INTERNAL_e460cb1f_4_k_cu_dd9f5d39_267444cute1_E
	.align		8
        /*0068*/ 	.dword	$str$22
	.align		8
        /*0070*/ 	.dword	$str$23


//--------------------- .text._ZN7cutlass13device_kernelINS_4gemm6kernel13GemmUniversalIN4cute5tupleIJiiiiEEENS1_10collective13CollectiveMmaINS1_34MainloopSm90TmaGmmaWarpSpecializedILi6ENS5_IJNS4_1CILi1EEESB_SB_EEENS1_32KernelTmaWarpSpecializedPingpongEEENS5_IJNSA_ILi64EEENSA_ILi256EEENSA_ILi32EEEEEENS_6half_tENS5_IJlSB_lEEESJ_SK_NS4_8TiledMMAINS4_8MMA_AtomIJNS4_4SM904GMMA26MMA_64x256x16_F32F16F16_SSILNSO_5MajorE0ELSQ_0ELNSO_7ScaleInE1ELSR_1EEEEEENS4_6LayoutISC_NS5_IJNSA_ILi0EEESV_SV_EEEEENS5_IJNS4_10UnderscoreESY_SY_EEEEENS4_13SM90_TMA_LOADENS4_14ComposedLayoutINS4_7SwizzleILi2ELi4ELi3EEENS4_18smem_ptr_flag_bitsILi16EEENSU_INS5_IJNSA_ILi8EEESH_EEENS5_IJSH_SB_EEEEEEEvNS4_8identityES11_S1B_vS1C_EENS_8epilogue10collective6detail29Sm90TmaWarpSpecializedAdapterINS1F_15DefaultEpilogueISJ_SK_SK_NS1E_6thread17LinearCombinationISJ_Li1EffLNS1J_9ScaleType4KindE0ELNS_15FloatRoundStyleE2ESJ_EENS1_15EpilogueDefaultEEEEEvvEEEEvNT_6ParamsE --------------------------
	.section	.text._ZN7cutlass13device_kernelINS_4gemm6kernel13GemmUniversalIN4cute5tupleIJiiiiEEENS1_10collective13CollectiveMmaINS1_34MainloopSm90TmaGmmaWarpSpecializedILi6ENS5_IJNS4_1CILi1EEESB_SB_EEENS1_32KernelTmaWarpSpecializedPingpongEEENS5_IJNSA_ILi64EEENSA_ILi256EEENSA_ILi32EEEEEENS_6half_tENS5_IJlSB_lEEESJ_SK_NS4_8TiledMMAINS4_8MMA_AtomIJNS4_4SM904GMMA26MMA_64x256x16_F32F16F16_SSILNSO_5MajorE0ELSQ_0ELNSO_7ScaleInE1ELSR_1EEEEEENS4_6LayoutISC_NS5_IJNSA_ILi0EEESV_SV_EEEEENS5_IJNS4_10UnderscoreESY_SY_EEEEENS4_13SM90_TMA_LOADENS4_14ComposedLayoutINS4_7SwizzleILi2ELi4ELi3EEENS4_18smem_ptr_flag_bitsILi16EEENSU_INS5_IJNSA_ILi8EEESH_EEENS5_IJSH_SB_EEEEEEEvNS4_8identityES11_S1B_vS1C_EENS_8epilogue10collective6detail29Sm90TmaWarpSpecializedAdapterINS1F_15DefaultEpilogueISJ_SK_SK_NS1E_6thread17LinearCombinationISJ_Li1EffLNS1J_9ScaleType4KindE0ELNS_15FloatRoundStyleE2ESJ_EENS1_15EpilogueDefaultEEEEEvvEEEEvNT_6ParamsE,"ax",@progbits
	.align	128
.text._ZN7cutlass13device_kernelINS_4gemm6kernel13GemmUniversalIN4cute5tupleIJiiiiEEENS1_10collective13CollectiveMmaINS1_34MainloopSm90TmaGmmaWarpSpecializedILi6ENS5_IJNS4_1CILi1EEESB_SB_EEENS1_32KernelTmaWarpSpecializedPingpongEEENS5_IJNSA_ILi64EEENSA_ILi256EEENSA_ILi32EEEEEENS_6half_tENS5_IJlSB_lEEESJ_SK_NS4_8TiledMMAINS4_8MMA_AtomIJNS4_4SM904GMMA26MMA_64x256x16_F32F16F16_SSILNSO_5MajorE0ELSQ_0ELNSO_7ScaleInE1ELSR_1EEEEEENS4_6LayoutISC_NS5_IJNSA_ILi0EEESV_SV_EEEEENS5_IJNS4_10UnderscoreESY_SY_EEEEENS4_13SM90_TMA_LOADENS4_14ComposedLayoutINS4_7SwizzleILi2ELi4ELi3EEENS4_18smem_ptr_flag_bitsILi16EEENSU_INS5_IJNSA_ILi8EEESH_EEENS5_IJSH_SB_EEEEEEEvNS4_8identityES11_S1B_vS1C_EENS_8epilogue10collective6detail29Sm90TmaWarpSpecializedAdapterINS1F_15DefaultEpilogueISJ_SK_SK_NS1E_6thread17LinearCombinationISJ_Li1EffLNS1J_9ScaleType4KindE0ELNS_15FloatRoundStyleE2ESJ_EENS1_15EpilogueDefaultEEEEEvvEEEEvNT_6ParamsE:
        .type           _ZN7cutlass13device_kernelINS_4gemm6kernel13GemmUniversalIN4cute5tupleIJiiiiEEENS1_10collective13CollectiveMmaINS1_34MainloopSm90TmaGmmaWarpSpecializedILi6ENS5_IJNS4_1CILi1EEESB_SB_EEENS1_32KernelTmaWarpSpecializedPingpongEEENS5_IJNSA_ILi64EEENSA_ILi256EEENSA_ILi32EEEEEENS_6half_tENS5_IJlSB_lEEESJ_SK_NS4_8TiledMMAINS4_8MMA_AtomIJNS4_4SM904GMMA26MMA_64x256x16_F32F16F16_SSILNSO_5MajorE0ELSQ_0ELNSO_7ScaleInE1ELSR_1EEEEEENS4_6LayoutISC_NS5_IJNSA_ILi0EEESV_SV_EEEEENS5_IJNS4_10UnderscoreESY_SY_EEEEENS4_13SM90_TMA_LOADENS4_14ComposedLayoutINS4_7SwizzleILi2ELi4ELi3EEENS4_18smem_ptr_flag_bitsILi16EEENSU_INS5_IJNSA_ILi8EEESH_EEENS5_IJSH_SB_EEEEEEEvNS4_8identityES11_S1B_vS1C_EENS_8epilogue10collective6detail29Sm90TmaWarpSpecializedAdapterINS1F_15DefaultEpilogueISJ_SK_SK_NS1E_6thread17LinearCombinationISJ_Li1EffLNS1J_9ScaleType4KindE0ELNS_15FloatRoundStyleE2ESJ_EENS1_15EpilogueDefaultEEEEEvvEEEEvNT_6ParamsE,@function
        .size           _ZN7cutlass13device_kernelINS_4gemm6kernel13GemmUniversalIN4cute5tupleIJiiiiEEENS1_10collective13CollectiveMmaINS1_34MainloopSm90TmaGmmaWarpSpecializedILi6ENS5_IJNS4_1CILi1EEESB_SB_EEENS1_32KernelTmaWarpSpecializedPingpongEEENS5_IJNSA_ILi64EEENSA_ILi256EEENSA_ILi32EEEEEENS_6half_tENS5_IJlSB_lEEESJ_SK_NS4_8TiledMMAINS4_8MMA_AtomIJNS4_4SM904GMMA26MMA_64x256x16_F32F16F16_SSILNSO_5MajorE0ELSQ_0ELNSO_7ScaleInE1ELSR_1EEEEEENS4_6LayoutISC_NS5_IJNSA_ILi0EEESV_SV_EEEEENS5_IJNS4_10UnderscoreESY_SY_EEEEENS4_13SM90_TMA_LOADENS4_14ComposedLayoutINS4_7SwizzleILi2ELi4ELi3EEENS4_18smem_ptr_flag_bitsILi16EEENSU_INS5_IJNSA_ILi8EEESH_EEENS5_IJSH_SB_EEEEEEEvNS4_8identityES11_S1B_vS1C_EENS_8epilogue10collective6detail29Sm90TmaWarpSpecializedAdapterINS1F_15DefaultEpilogueISJ_SK_SK_NS1E_6thread17LinearCombinationISJ_Li1EffLNS1J_9ScaleType4KindE0ELNS_15FloatRoundStyleE2ESJ_EENS1_15EpilogueDefaultEEEEEvvEEEEvNT_6ParamsE,(.L_x_329 - _ZN7cutlass13device_kernelINS_4gemm6kernel13GemmUniversalIN4cute5tupleIJiiiiEEENS1_10collective13CollectiveMmaINS1_34MainloopSm90TmaGmmaWarpSpecializedILi6ENS5_IJNS4_1CILi1EEESB_SB_EEENS1_32KernelTmaWarpSpecializedPingpongEEENS5_IJNSA_ILi64EEENSA_ILi256EEENSA_ILi32EEEEEENS_6half_tENS5_IJlSB_lEEESJ_SK_NS4_8TiledMMAINS4_8MMA_AtomIJNS4_4SM904GMMA26MMA_64x256x16_F32F16F16_SSILNSO_5MajorE0ELSQ_0ELNSO_7ScaleInE1ELSR_1EEEEEENS4_6LayoutISC_NS5_IJNSA_ILi0EEESV_SV_EEEEENS5_IJNS4_10UnderscoreESY_SY_EEEEENS4_13SM90_TMA_LOADENS4_14ComposedLayoutINS4_7SwizzleILi2ELi4ELi3EEENS4_18smem_ptr_flag_bitsILi16EEENSU_INS5_IJNSA_ILi8EEESH_EEENS5_IJSH_SB_EEEEEEEvNS4_8identityES11_S1B_vS1C_EENS_8epilogue10collective6detail29Sm90TmaWarpSpecializedAdapterINS1F_15DefaultEpilogueISJ_SK_SK_NS1E_6thread17LinearCombinationISJ_Li1EffLNS1J_9ScaleType4KindE0ELNS_15FloatRoundStyleE2ESJ_EENS1_15EpilogueDefaultEEEEEvvEEEEvNT_6ParamsE)
        .other          _ZN7cutlass13device_kernelINS_4gemm6kernel13GemmUniversalIN4cute5tupleIJiiiiEEENS1_10collective13CollectiveMmaINS1_34MainloopSm90TmaGmmaWarpSpecializedILi6ENS5_IJNS4_1CILi1EEESB_SB_EEENS1_32KernelTmaWarpSpecializedPingpongEEENS5_IJNSA_ILi64EEENSA_ILi256EEENSA_ILi32EEEEEENS_6half_tENS5_IJlSB_lEEESJ_SK_NS4_8TiledMMAINS4_8MMA_AtomIJNS4_4SM904GMMA26MMA_64x256x16_F32F16F16_SSILNSO_5MajorE0ELSQ_0ELNSO_7ScaleInE1ELSR_1EEEEEENS4_6LayoutISC_NS5_IJNSA_ILi0EEESV_SV_EEEEENS5_IJNS4_10UnderscoreESY_SY_EEEEENS4_13SM90_TMA_LOADENS4_14ComposedLayoutINS4_7SwizzleILi2ELi4ELi3EEENS4_18smem_ptr_flag_bitsILi16EEENSU_INS5_IJNSA_ILi8EEESH_EEENS5_IJSH_SB_EEEEEEEvNS4_8identityES11_S1B_vS1C_EENS_8epilogue10collective6detail29Sm90TmaWarpSpecializedAdapterINS1F_15DefaultEpilogueISJ_SK_SK_NS1E_6thread17LinearCombinationISJ_Li1EffLNS1J_9ScaleType4KindE0ELNS_15FloatRoundStyleE2ESJ_EENS1_15EpilogueDefaultEEEEEvvEEEEvNT_6ParamsE,@"STO_CUDA_ENTRY STV_DEFAULT"
_ZN7cutlass13device_kernelINS_4gemm6kernel13GemmUniversalIN4cute5tupleIJiiiiEEENS1_10collective13CollectiveMmaINS1_34MainloopSm90TmaGmmaWarpSpecializedILi6ENS5_IJNS4_1CILi1EEESB_SB_EEENS1_32KernelTmaWarpSpecializedPingpongEEENS5_IJNSA_ILi64EEENSA_ILi256EEENSA_ILi32EEEEEENS_6half_tENS5_IJlSB_lEEESJ_SK_NS4_8TiledMMAINS4_8MMA_AtomIJNS4_4SM904GMMA26MMA_64x256x16_F32F16F16_SSILNSO_5MajorE0ELSQ_0ELNSO_7ScaleInE1ELSR_1EEEEEENS4_6LayoutISC_NS5_IJNSA_ILi0EEESV_SV_EEEEENS5_IJNS4_10UnderscoreESY_SY_EEEEENS4_13SM90_TMA_LOADENS4_14ComposedLayoutINS4_7SwizzleILi2ELi4ELi3EEENS4_18smem_ptr_flag_bitsILi16EEENSU_INS5_IJNSA_ILi8EEESH_EEENS5_IJSH_SB_EEEEEEEvNS4_8identityES11_S1B_vS1C_EENS_8epilogue10collective6detail29Sm90TmaWarpSpecializedAdapterINS1F_15DefaultEpilogueISJ_SK_SK_NS1E_6thread17LinearCombinationISJ_Li1EffLNS1J_9ScaleType4KindE0ELNS_15FloatRoundStyleE2ESJ_EENS1_15EpilogueDefaultEEEEEvvEEEEvNT_6ParamsE:
[----:B------:R-:W0:Y:S02]  /*0000*/  LDC R1, c[0x0][0x28] ;  /* 0x00000a00ff017b82 */ /* 0x000e240000000800 */
[----:B0-----:R-:W-:Y:S01]  /*0010*/  VIADD R1, R1, 0xfffffff8 ;  /* 0xfffffff801017836 */ /* 0x001fe20000000000 */
[----:B------:R-:W0:Y:S01]  /*0020*/  S2R R4, SR_TID.X ;  /* 0x0000000000047919 */ /* 0x000e220000002100 */
[----:B------:R-:W-:Y:S01]  /*0030*/  ELECT P0, URZ, PT ;  /* 0x00000000003f782f */ /* 0x000fe20003800000 */
[----:B------:R-:W-:Y:S01]  /*0040*/  BSSY B0, `(.L_x_0) ;  /* 0x000000f000007945 */ /* 0x000fe20003800000 */
[--C-:B0-----:R-:W-:Y:S02]  /*0050*/  SHF.R.U32.HI R0, RZ, 0x5, R4.reuse ;  /* 0x00000005ff007819 */ /* 0x101fe40000011604 */
[----:B------:R-:W-:-:S03]  /*0060*/  SHF.R.U32.HI R5, RZ, 0x7, R4 ;  /* 0x00000007ff057819 */ /* 0x000fc60000011604 */
[----:B------:R-:W0:Y:S04]  /*0070*/  SHFL.IDX PT, R2, R0, RZ, 0x1f ;  /* 0x00001fff00027589 */ /* 0x000e2800000e0000 */
[----:B------:R1:W2:Y:S01]  /*0080*/  SHFL.IDX PT, R8, R5, RZ, 0x1f ;  /* 0x00001fff05087589 */ /* 0x0002a200000e0000 */
[----:B0-----:R-:W-:-:S13]  /*0090*/  ISETP.NE.OR P0, PT, R2, RZ, !P0 ;  /* 0x000000ff0200720c */ /* 0x001fda0004705670 */
[----:B-12---:R-:W-:Y:S05]  /*00a0*/  @P0 BRA `(.L_x_1) ;  /* 0x0000000000200947 */ /* 0x006fea0003800000 */
[----:B------:R-:W-:Y:S02]  /*00b0*/  ULDC.64 UR4, c[0x0][0x198] ;  /* 0x0000660000047ab9 */ /* 0x000fe40000000a00 */
[----:B------:R-:W-:Y:S02]  /*00c0*/  UIADD3 UR6, UP0, UR4, 0xf0, URZ ;  /* 0x000000f004067890 */ /* 0x000fe4000ff1e03f */
[----:B------:R-:W-:Y:S02]  /*00d0*/  UIADD3 UR4, UP1, UR4, 0x1f0, URZ ;  /* 0x000001f004047890 */ /* 0x000fe4000ff3e03f */
[----:B------:R-:W-:Y:S02]  /*00e0*/  UIADD3.X UR7, URZ, UR5, URZ, UP0, !UPT ;  /* 0x000000053f077290 */ /* 0x000fe400087fe43f */
[----:B------:R-:W-:-:S07]  /*00f0*/  UIADD3.X UR5, URZ, UR5, URZ, UP1, !UPT ;  /* 0x000000053f057290 */ /* 0x000fce0008ffe43f */
[----:B------:R0:W-:Y:S02]  /*0100*/  UTMACCTL.PF [UR6] ;  /* 0x00000000060079b9 */ /* 0x0001e40008040000 */
[----:B------:R0:W-:Y:S02]  /*0110*/  UTMACCTL.PF [UR4] ;  /* 0x00000000040079b9 */ /* 0x0001e40008040000 */
[----:B0-----:R-:W-:Y:S01]  /*0120*/  NOP ;  /* 0x0000000000007918 */ /* 0x001fe20000000000 */
.L_x_1:
[----:B------:R-:W-:Y:S05]  /*0130*/  BSYNC B0 ;  /* 0x0000000000007941 */ /* 0x000fea0003800000 */
.L_x_0:
[----:B------:R-:W0:Y:S02]  /*0140*/  SHFL.IDX PT, R3, R0, RZ, 0x1f ;  /* 0x00001fff00037589 */ /* 0x000e2400000e0000 */
[----:B0-----:R-:W-:-:S13]  /*0150*/  ISETP.NE.AND P0, PT, R3, RZ, PT ;  /* 0x000000ff0300720c */ /* 0x001fda0003f05270 */
[----:B------:R-:W-:Y:S05]  /*0160*/  @P0 BRA `(.L_x_2) ;  /* 0x0000000000680947 */ /* 0x000fea0003800000 */
[----:B------:R-:W0:Y:S01]  /*0170*/  S2UR UR8, SR_CgaCtaId ;  /* 0x00000000000879c3 */ /* 0x000e220000008800 */
[----:B------:R-:W-:Y:S01]  /*0180*/  UMOV UR4, 0x400 ;  /* 0x0000040000047882 */ /* 0x000fe20000000000 */
[----:B------:R-:W-:Y:S01]  /*0190*/  UMOV UR5, 0x1 ;  /* 0x0000000100057882 */ /* 0x000fe20000000000 */
[----:B------:R-:W-:Y:S01]  /*01a0*/  UMOV UR6, 0x80 ;  /* 0x0000008000067882 */ /* 0x000fe20000000000 */
[----:B------:R-:W-:Y:S01]  /*01b0*/  ELECT P0, URZ, PT ;  /* 0x00000000003f782f */ /* 0x000fe20003800000 */
[----:B------:R-:W-:-:S04]  /*01c0*/  UIADD3 UR6, -UR6, 0x100000, URZ ;  /* 0x0010000006067890 */ /* 0x000fc8000fffe13f */
[----:B------:R-:W-:Y:S02]  /*01d0*/  USHF.L.U32 UR7, UR6, 0xb, URZ ;  /* 0x0000000b06077899 */ /* 0x000fe4000800063f */
[----:B------:R-:W-:Y:S02]  /*01e0*/  USHF.L.U32 UR6, UR6, 0x1, URZ ;  /* 0x0000000106067899 */ /* 0x000fe4000800063f */
[----:B0-----:R-:W-:Y:S02]  /*01f0*/  ULEA UR8, UR8, UR4, 0x18 ;  /* 0x0000000408087291 */ /* 0x001fe4000f8ec03f */
[----:B------:R-:W-:-:S04]  /*0200*/  UIADD3 UR4, -UR5, 0x100000, URZ ;  /* 0x0010000005047890 */ /* 0x000fc8000fffe13f */
[----:B------:R-:W-:Y:S02]  /*0210*/  USHF.L.U32 UR5, UR4, 0xb, URZ ;  /* 0x0000000b04057899 */ /* 0x000fe4000800063f */
[----:B------:R-:W-:Y:S01]  /*0220*/  USHF.L.U32 UR4, UR4, 0x1, URZ ;  /* 0x0000000104047899 */ /* 0x000fe2000800063f */
[----:B------:R-:W0:Y:S11]  /*0230*/  FENCE.VIEW.ASYNC.S ;  /* 0x00000000000073c6 */ /* 0x000e360000000000 */
[----:B0-----:R0:W1:Y:S01]  /*0240*/  SYNCS.EXCH.64 URZ, [UR8], UR4 ;  /* 0x00000004083f75b2 */ /* 0x0010620008000100 */
[----:B------:R0:W2:Y:S01]  /*0250*/  SYNCS.EXCH.64 URZ, [UR8+0x30], UR6 ;  /* 0x00003006083f75b2 */ /* 0x0000a20008000100 */
[----:B------:R0:W3:Y:S01]  /*0260*/  SYNCS.EXCH.64 URZ, [UR8+0x8], UR4 ;  /* 0x00000804083f75b2 */ /* 0x0000e20008000100 */
[----:B------:R0:W4:Y:S01]  /*0270*/  SYNCS.EXCH.64 URZ, [UR8+0x38], UR6 ;  /* 0x00003806083f75b2 */ /* 0x0001220008000100 */
[----:B------:R0:W0:Y:S01]  /*0280*/  SYNCS.EXCH.64 URZ, [UR8+0x10], UR4 ;  /* 0x00001004083f75b2 */ /* 0x0000220008000100 */
[----:B------:R0:W0:Y:S01]  /*0290*/  SYNCS.EXCH.64 URZ, [UR8+0x40], UR6 ;  /* 0x00004006083f75b2 */ /* 0x0000220008000100 */
[----:B------:R0:W0:Y:S01]  /*02a0*/  SYNCS.EXCH.64 URZ, [UR8+0x18], UR4 ;  /* 0x00001804083f75b2 */ /* 0x0000220008000100 */
[----:B------:R0:W0:Y:S01]  /*02b0*/  SYNCS.EXCH.64 URZ, [UR8+0x48], UR6 ;  /* 0x00004806083f75b2 */ /* 0x0000220008000100 */
[----:B------:R0:W0:Y:S01]  /*02c0*/  SYNCS.EXCH.64 URZ, [UR8+0x20], UR4 ;  /* 0x00002004083f75b2 */ /* 0x0000220008000100 */
[----:B------:R0:W0:Y:S01]  /*02d0*/  SYNCS.EXCH.64 URZ, [UR8+0x50], UR6 ;  /* 0x00005006083f75b2 */ /* 0x0000220008000100 */
[----:B------:R0:W0:Y:S01]  /*02e0*/  SYNCS.EXCH.64 URZ, [UR8+0x28], UR4 ;  /* 0x00002804083f75b2 */ /* 0x0000220008000100 */
[----:B------:R0:W0:Y:S01]  /*02f0*/  SYNCS.EXCH.64 URZ, [UR8+0x58], UR6 ;  /* 0x00005806083f75b2 */ /* 0x0000220008000100 */
[----:B------:R-:W-:Y:S01]  /*0300*/  NOP ;  /* 0x0000000000007918 */ /* 0x000fe20000000000 */
.L_x_2:
[----:B------:R-:W5:Y:S01]  /*0310*/  SHFL.IDX PT, R6, R0, RZ, 0x1f ;  /* 0x00001fff00067589 */ /* 0x000f6200000e0000 */
[----:B------:R-:W-:Y:S01]  /*0320*/  ELECT P0, URZ, PT ;  /* 0x00000000003f782f */ /* 0x000fe20003800000 */
[----:B------:R-:W-:Y:S01]  /*0330*/  NOP ;  /* 0x0000000000007918 */ /* 0x000fe20000000000 */
[----:B------:R-:W-:Y:S01]  /*0340*/  ELECT P1, URZ, PT ;  /* 0x00000000003f782f */ /* 0x000fe20003820000 */
[----:B------:R-:W1:Y:S01]  /*0350*/  SHFL.IDX PT, R3, R0, RZ, 0x1f ;  /* 0x00001fff00037589 */ /* 0x000e6200000e0000 */
[----:B0-----:R-:W-:Y:S01]  /*0360*/  UMOV UR4, 0x20 ;  /* 0x0000002000047882 */ /* 0x001fe20000000000 */
[----:B------:R-:W-:Y:S01]  /*0370*/  UMOV UR11, 0x80 ;  /* 0x00000080000b7882 */ /* 0x000fe20000000000 */
[----:B------:R-:W-:Y:S01]  /*0380*/  NOP ;  /* 0x0000000000007918 */ /* 0x000fe20000000000 */
[C---:B------:R-:W-:Y:S01]  /*0390*/  VIADD R33, R8.reuse, 0xffffffff ;  /* 0xffffffff08217836 */ /* 0x040fe20000000000 */
[----:B------:R-:W0:Y:S01]  /*03a0*/  SHFL.IDX PT, R5, R5, RZ, 0x1f ;  /* 0x00001fff05057589 */ /* 0x000e2200000e0000 */
[----:B------:R-:W-:Y:S01]  /*03b0*/  ULDC.64 UR36, c[0x0][0x208] ;  /* 0x0000820000247ab9 */ /* 0x000fe20000000a00 */
[----:B------:R-:W-:-:S02]  /*03c0*/  ISETP.NE.AND P2, PT, R8, RZ, PT ;  /* 0x000000ff0800720c */ /* 0x000fc40003f45270 */
[----:B------:R-:W-:Y:S02]  /*03d0*/  ISETP.GE.U32.AND P3, PT, R33, 0x2, PT ;  /* 0x000000022100780c */ /* 0x000fe40003f66070 */
[----:B-----5:R-:W-:Y:S02]  /*03e0*/  ISETP.NE.OR P0, PT, R6, RZ, !P0 ;  /* 0x000000ff0600720c */ /* 0x020fe40004705670 */
[----:B-1----:R-:W-:Y:S02]  /*03f0*/  ISETP.NE.OR P1, PT, R3, RZ, !P1 ;  /* 0x000000ff0300720c */ /* 0x002fe40004f25670 */
[----:B------:R-:W-:-:S04]  /*0400*/  SHF.R.S32.HI R3, RZ, 0x1f, R2 ;  /* 0x0000001fff037819 */ /* 0x000fc80000011402 */
[----:B------:R-:W-:-:S05]  /*0410*/  LEA.HI R3, R3, R2, RZ, 0x2 ;  /* 0x0000000203037211 */ /* 0x000fca00078f10ff */
[----:B------:R-:W-:Y:S01]  /*0420*/  VOTEU.ALL UP0, P0 ;  /* 0x00000000003f7886 */ /* 0x000fe20000000000 */
[----:B------:R-:W-:Y:S01]  /*0430*/  LOP3.LUT R3, R3, 0xfffffffc, RZ, 0xc0, !PT ;  /* 0xfffffffc03037812 */ /* 0x000fe200078ec0ff */
[----:B------:R-:W-:-:S03]  /*0440*/  VOTEU.ALL UP1, P1 ;  /* 0x00000000003f7886 */ /* 0x000fc60000820000 */
[----:B------:R-:W1:Y:S01]  /*0450*/  @!UP0 S2UR UR7, SR_CgaCtaId ;  /* 0x00000000000789c3 */ /* 0x000e620000008800 */
[----:B------:R-:W-:Y:S01]  /*0460*/  @!UP0 UMOV UR6, 0x400 ;  /* 0x0000040000068882 */ /* 0x000fe20000000000 */
[----:B------:R-:W-:-:S04]  /*0470*/  @!UP0 UIADD3 UR4, -UR4, 0x100000, URZ ;  /* 0x0010000004048890 */ /* 0x000fc8000fffe13f */
[----:B------:R-:W-:Y:S02]  /*0480*/  @!UP0 USHF.L.U32 UR5, UR4, 0xb, URZ ;  /* 0x0000000b04058899 */ /* 0x000fe4000800063f */
[----:B------:R-:W-:Y:S01]  /*0490*/  @!UP0 USHF.L.U32 UR4, UR4, 0x1, URZ ;  /* 0x0000000104048899 */ /* 0x000fe2000800063f */
[----:B------:R-:W-:Y:S01]  /*04a0*/  IMAD.IADD R0, R2, 0x1, -R3 ;  /* 0x0000000102007824 */ /* 0x000fe200078e0a03 */
[----:B------:R-:W-:Y:S01]  /*04b0*/  @!UP1 UMOV UR9, 0x400 ;  /* 0x0000040000099882 */ /* 0x000fe20000000000 */
[----:B------:R-:W-:Y:S01]  /*04c0*/  VOTEU.ALL UP2, P1 ;  /* 0x00000000003f7886 */ /* 0x000fe20000840000 */
[----:B------:R-:W-:Y:S01]  /*04d0*/  VOTEU.ALL UP3, P1 ;  /* 0x00000000003f7886 */ /* 0x000fe20000860000 */
[----:B------:R-:W-:Y:S01]  /*04e0*/  VOTEU.ALL UP4, P1 ;  /* 0x00000000003f7886 */ /* 0x000fe20000880000 */
[----:B------:R-:W5:Y:S01]  /*04f0*/  @!UP1 S2UR UR10, SR_CgaCtaId ;  /* 0x00000000000a99c3 */ /* 0x000f620000008800 */
[----:B------:R-:W-:Y:S01]  /*0500*/  VOTEU.ALL UP5, P1 ;  /* 0x00000000003f7886 */ /* 0x000fe200008a0000 */
[----:B------:R-:W-:-:S04]  /*0510*/  SHF.R.S32.HI R3, RZ, 0x1f, R4 ;  /* 0x0000001fff037819 */ /* 0x000fc80000011404 */
[----:B------:R-:W-:-:S04]  /*0520*/  LEA.HI R3, R3, R4, RZ, 0x7 ;  /* 0x0000000403037211 */ /* 0x000fc800078f38ff */
[----:B------:R-:W-:-:S05]  /*0530*/  LOP3.LUT R3, R3, 0xffffff80, RZ, 0xc0, !PT ;  /* 0xffffff8003037812 */ /* 0x000fca00078ec0ff */
[----:B------:R-:W-:Y:S01]  /*0540*/  IMAD.IADD R3, R4, 0x1, -R3 ;  /* 0x0000000104037824 */ /* 0x000fe200078e0a03 */
[----:B-1----:R-:W-:Y:S02]  /*0550*/  @!UP0 ULEA UR8, UR7, UR6, 0x18 ;  /* 0x0000000607088291 */ /* 0x002fe4000f8ec03f */
[----:B------:R-:W-:-:S04]  /*0560*/  @!UP1 UIADD3 UR6, -UR11, 0x100000, URZ ;  /* 0x001000000b069890 */ /* 0x000fc8000fffe13f */
[----:B------:R-:W-:Y:S02]  /*0570*/  @!UP1 USHF.L.U32 UR7, UR6, 0xb, URZ ;  /* 0x0000000b06079899 */ /* 0x000fe4000800063f */
[----:B------:R-:W-:Y:S01]  /*0580*/  @!UP1 USHF.L.U32 UR6, UR6, 0x1, URZ ;  /* 0x0000000106069899 */ /* 0x000fe2000800063f */
[----:B------:R-:W-:Y:S01]  /*0590*/  VOTEU.ALL UP0, P0 ;  /* 0x00000000003f7886 */ /* 0x000fe20000000000 */
[----:B-----5:R-:W-:Y:S01]  /*05a0*/  @!UP1 ULEA UR9, UR10, UR9, 0x18 ;  /* 0x000000090a099291 */ /* 0x020fe2000f8ec03f */
[----:B------:R-:W-:Y:S02]  /*05b0*/  VOTEU.ALL UP1, P0 ;  /* 0x00000000003f7886 */ /* 0x000fe40000020000 */
[----:B------:R-:W-:Y:S01]  /*05c0*/  ULDC.64 UR10, c[0x0][0x598] ;  /* 0x00016600000a7ab9 */ /* 0x000fe20000000a00 */
[----:B------:R-:W-:Y:S01]  /*05d0*/  ISETP.NE.AND P0, PT, R0, 0x3, PT ;  /* 0x000000030000780c */ /* 0x000fe20003f05270 */
[----:B------:R-:W1:Y:S02]  /*05e0*/  FENCE.VIEW.ASYNC.S ;  /* 0x00000000000073c6 */ /* 0x000e640000000000 */
[----:B-1----:R1:W2:Y:S01]  /*05f0*/  @!UP0 SYNCS.EXCH.64 URZ, [UR8+0x90], UR4 ;  /* 0x00009004083f85b2 */ /* 0x0022a20008000100 */
[----:B------:R-:W-:-:S02]  /*0600*/  ISETP.NE.U32.AND P1, PT, RZ, UR10, PT ;  /* 0x0000000aff007c0c */ /* 0x000fc4000bf25070 */
[----:B------:R-:W-:Y:S02]  /*0610*/  ISETP.EQ.OR P0, PT, R0, RZ, !P0 ;  /* 0x000000ff0000720c */ /* 0x000fe40004702670 */
[----:B------:R-:W-:Y:S02]  /*0620*/  ISETP.NE.AND.EX P1, PT, RZ, UR11, PT, P1 ;  /* 0x0000000bff007c0c */ /* 0x000fe4000bf25310 */
[----:B------:R-:W-:-:S04]  /*0630*/  ISETP.EQ.AND P0, PT, R8, RZ, P0 ;  /* 0x000000ff0800720c */ /* 0x000fc80000702270 */
[----:B------:R-:W-:-:S04]  /*0640*/  SEL R16, RZ, 0x1, !P0 ;  /* 0x00000001ff107807 */ /* 0x000fc80004000000 */
[----:B------:R-:W-:Y:S01]  /*0650*/  SEL R16, R16, 0x2, P3 ;  /* 0x0000000210107807 */ /* 0x000fe20001800000 */
[----:B------:R1:W2:Y:S01]  /*0660*/  @!UP1 SYNCS.EXCH.64 URZ, [UR8+0x98], UR4 ;  /* 0x00009804083f95b2 */ /* 0x0002a20008000100 */
[----:B------:R-:W-:Y:S01]  /*0670*/  NOP ;  /* 0x0000000000007918 */ /* 0x000fe20000000000 */
[----:B------:R1:W2:Y:S01]  /*0680*/  @!UP2 SYNCS.EXCH.64 URZ, [UR9+0x70], UR6 ;  /* 0x00007006093fa5b2 */ /* 0x0002a20008000100 */
[----:B------:R1:W2:Y:S01]  /*0690*/  @!UP3 SYNCS.EXCH.64 URZ, [UR9+0x78], UR6 ;  /* 0x00007806093fb5b2 */ /* 0x0002a20008000100 */
[----:B------:R1:W2:Y:S01]  /*06a0*/  @!UP4 SYNCS.EXCH.64 URZ, [UR9+0x80], UR6 ;  /* 0x00008006093fc5b2 */ /* 0x0002a20008000100 */
[----:B------:R1:W2:Y:S01]  /*06b0*/  @!UP5 SYNCS.EXCH.64 URZ, [UR9+0x88], UR6 ;  /* 0x00008806093fd5b2 */ /* 0x0002a20008000100 */
[----:B------:R-:W-:Y:S01]  /*06c0*/  NOP ;  /* 0x0000000000007918 */ /* 0x000fe20000000000 */
[----:B--234-:R-:W-:Y:S06]  /*06d0*/  BAR.SYNC.DEFER_BLOCKING 0x0 ;  /* 0x0000000000007b1d */ /* 0x01cfec0000010000 */
[----:B01----:R-:W-:Y:S05]  /*06e0*/  @!P1 BRA `(.L_x_3) ;  /* 0x00000000001c9947 */ /* 0x003fea0003800000 */
[----:B------:R-:W0:Y:S02]  /*06f0*/  LDC.64 R6, c[0x0][0x598] ;  /* 0x00016600ff067b82 */ /* 0x000e240000000a00 */
[----:B0-----:R-:W2:Y:S02]  /*0700*/  LDG.E.64 R6, desc[UR36][R6.64] ;  /* 0x0000002406067981 */ /* 0x001ea4000c1e1b00 */
[----:B--2---:R-:W-:-:S04]  /*0710*/  ISETP.NE.U32.AND P0, PT, R6, RZ, PT ;  /* 0x000000ff0600720c */ /* 0x004fc80003f05070 */
[----:B------:R-:W-:-:S13]  /*0720*/  ISETP.NE.AND.EX P0, PT, R7, RZ, PT, P0 ;  /* 0x000000ff0700720c */ /* 0x000fda0003f05300 */
[----:B------:R-:W-:Y:S05]  /*0730*/  @!P0 BRA `(.L_x_3) ;  /* 0x0000000000088947 */ /* 0x000fea0003800000 */
[----:B------:R1:W5:Y:S01]  /*0740*/  LD.E R153, desc[UR36][R6.64] ;  /* 0x0000002406997980 */ /* 0x000362000c101900 */
[----:B------:R-:W-:Y:S05]  /*0750*/  BRA `(.L_x_4) ;  /* 0x0000000000247947 */ /* 0x000fea0003800000 */
.L_x_3:
[----:B------:R-:W-:Y:S02]  /*0760*/  ULDC.64 UR4, c[0x0][0x588] ;  /* 0x0001620000047ab9 */ /* 0x000fe40000000a00 */
[----:B------:R-:W-:-:S04]  /*0770*/  ISETP.NE.U32.AND P0, PT, RZ, UR4, PT ;  /* 0x00000004ff007c0c */ /* 0x000fc8000bf05070 */
[----:B------:R-:W-:-:S13]  /*0780*/  ISETP.NE.AND.EX P0, PT, RZ, UR5, PT, P0 ;  /* 0x00000005ff007c0c */ /* 0x000fda000bf05300 */
[----:B------:R-:W-:Y:S05]  /*0790*/  @!P0 BRA `(.L_x_5) ;  /* 0x00000000000c8947 */ /* 0x000fea0003800000 */
[----:B------:R-:W0:Y:S02]  /*07a0*/  LDC.64 R6, c[0x0][0x588] ;  /* 0x00016200ff067b82 */ /* 0x000e240000000a00 */
[----:B0-----:R0:W5:Y:S01]  /*07b0*/  LDG.E R153, desc[UR36][R6.64] ;  /* 0x0000002406997981 */ /* 0x001162000c1e1900 */
[----:B------:R-:W-:Y:S05]  /*07c0*/  BRA `(.L_x_4) ;  /* 0x0000000000087947 */ /* 0x000fea0003800000 */
.L_x_5:
[----:B------:R-:W-:Y:S02]  /*07d0*/  ULDC UR4, c[0x0][0x580] ;  /* 0x0001600000047ab9 */ /* 0x000fe40000000800 */
[----:B------:R-:W-:-:S07]  /*07e0*/  IMAD.U32 R153, RZ, RZ, UR4 ;  /* 0x00000004ff997e24 */ /* 0x000fce000f8e00ff */
.L_x_4:
[----:B------:R-:W-:Y:S02]  /*07f0*/  ULDC.64 UR4, c[0x0][0x5a0] ;  /* 0x0001680000047ab9 */ /* 0x000fe40000000a00 */
[----:B------:R-:W-:-:S04]  /*0800*/  ISETP.NE.U32.AND P0, PT, RZ, UR4, PT ;  /* 0x00000004ff007c0c */ /* 0x000fc8000bf05070 */
[----:B------:R-:W-:-:S13]  /*0810*/  ISETP.NE.AND.EX P0, PT, RZ, UR5, PT, P0 ;  /* 0x00000005ff007c0c */ /* 0x000fda000bf05300 */
[----:B------:R-:W-:Y:S05]  /*0820*/  @!P0 BRA `(.L_x_6) ;  /* 0x00000000001c8947 */ /* 0x000fea0003800000 */
[----:B01----:R-:W0:Y:S02]  /*0830*/  LDC.64 R6, c[0x0][0x5a0] ;  /* 0x00016800ff067b82 */ /* 0x003e240000000a00 */
[----:B0-----:R-:W2:Y:S02]  /*0840*/  LDG.E.64 R6, desc[UR36][R6.64] ;  /* 0x0000002406067981 */ /* 0x001ea4000c1e1b00 */
[----:B--2---:R-:W-:-:S04]  /*0850*/  ISETP.NE.U32.AND P0, PT, R6, RZ, PT ;  /* 0x000000ff0600720c */ /* 0x004fc80003f05070 */
[----:B------:R-:W-:-:S13]  /*0860*/  ISETP.NE.AND.EX P0, PT, R7, RZ, PT, P0 ;  /* 0x000000ff0700720c */ /* 0x000fda0003f05300 */
[----:B------:R-:W-:Y:S05]  /*0870*/  @!P0 BRA `(.L_x_6) ;  /* 0x0000000000088947 */ /* 0x000fea0003800000 */
[----:B------:R3:W5:Y:S01]  /*0880*/  LD.E R152, desc[UR36][R6.64] ;  /* 0x0000002406987980 */ /* 0x000762000c101900 */
[----:B------:R-:W-:Y:S05]  /*0890*/  BRA `(.L_x_7) ;  /* 0x0000000000247947 */ /* 0x000fea0003800000 */
.L_x_6:
[----:B------:R-:W-:Y:S02]  /*08a0*/  ULDC.64 UR4, c[0x0][0x590] ;  /* 0x0001640000047ab9 */ /* 0x000fe40000000a00 */
[----:B------:R-:W-:-:S04]  /*08b0*/  ISETP.NE.U32.AND P0, PT, RZ, UR4, PT ;  /* 0x00000004ff007c0c */ /* 0x000fc8000bf05070 */
[----:B------:R-:W-:-:S13]  /*08c0*/  ISETP.NE.AND.EX P0, PT, RZ, UR5, PT, P0 ;  /* 0x00000005ff007c0c */ /* 0x000fda000bf05300 */
[----:B------:R-:W-:Y:S05]  /*08d0*/  @!P0 BRA `(.L_x_8) ;  /* 0x00000000000c8947 */ /* 0x000fea0003800000 */
[----:B01----:R-:W0:Y:S02]  /*08e0*/  LDC.64 R6, c[0x0][0x590] ;  /* 0x00016400ff067b82 */ /* 0x003e240000000a00 */
[----:B0-----:R2:W5:Y:S01]  /*08f0*/  LDG.E R152, desc[UR36][R6.64] ;  /* 0x0000002406987981 */ /* 0x001562000c1e1900 */
[----:B------:R-:W-:Y:S05]  /*0900*/  BRA `(.L_x_7) ;  /* 0x0000000000087947 */ /* 0x000fea0003800000 */
.L_x_8:
[----:B------:R-:W-:Y:S02]  /*0910*/  ULDC UR4, c[0x0][0x584] ;  /* 0x0001610000047ab9 */ /* 0x000fe40000000800 */
[----:B------:R-:W-:-:S07]  /*0920*/  IMAD.U32 R152, RZ, RZ, UR4 ;  /* 0x00000004ff987e24 */ /* 0x000fce000f8e00ff */
.L_x_7:
[----:B------:R-:W4:Y:S01]  /*0930*/  LDC R2, c[0x0][0x65c] ;  /* 0x00019700ff027b82 */ /* 0x000f220000000800 */
[----:B------:R-:W4:Y:S01]  /*0940*/  S2R R14, SR_CTAID.Y ;  /* 0x00000000000e7919 */ /* 0x000f220000002600 */
[----:B------:R-:W-:Y:S01]  /*0950*/  ULDC UR6, c[0x0][0x28c] ;  /* 0x0000a30000067ab9 */ /* 0x000fe20000000800 */
[----:B------:R-:W-:Y:S01]  /*0960*/  ISETP.NE.AND P0, PT, R8, 0x2, PT ;  /* 0x000000020800780c */ /* 0x000fe20003f05270 */
[----:B------:R-:W-:Y:S01]  /*0970*/  UIADD3 UR6, UR6, 0x1f, URZ ;  /* 0x0000001f06067890 */ /* 0x000fe2000fffe03f */
[----:B0123--:R-:W0:Y:S01]  /*0980*/  S2R R6, SR_CTAID.X ;  /* 0x0000000000067919 */ /* 0x00fe220000002500 */
[----:B------:R-:W-:Y:S01]  /*0990*/  IMAD.MOV.U32 R7, RZ, RZ, RZ ;  /* 0x000000ffff077224 */ /* 0x000fe200078e00ff */
[----:B------:R-:W-:Y:S01]  /*09a0*/  UMOV UR39, URZ ;  /* 0x0000003f00277c82 */ /* 0x000fe20008000000 */
[----:B------:R-:W-:Y:S01]  /*09b0*/  USHF.R.S32.HI UR7, URZ, 0x1f, UR6 ;  /* 0x0000001f3f077899 */ /* 0x000fe20008011406 */
[----:B------:R-:W-:Y:S01]  /*09c0*/  UMOV UR38, URZ ;  /* 0x0000003f00267c82 */ /* 0x000fe20008000000 */
[----:B------:R-:W-:-:S02]  /*09d0*/  ULDC.64 UR8, c[0x0][0x650] ;  /* 0x0001940000087ab9 */ /* 0x000fc40000000a00 */
[----:B------:R-:W-:-:S04]  /*09e0*/  ULEA.HI UR7, UR7, UR6, URZ, 0x5 ;  /* 0x0000000607077291 */ /* 0x000fc8000f8f283f */
[----:B------:R-:W-:Y:S01]  /*09f0*/  USHF.R.S32.HI UR40, URZ, 0x5, UR7 ;  /* 0x000000053f287899 */ /* 0x000fe20008011407 */
[----:B----4-:R-:W-:-:S13]  /*0a00*/  ISETP.NE.AND P1, PT, R2, 0x1, PT ;  /* 0x000000010200780c */ /* 0x010fda0003f25270 */
[----:B------:R-:W0:Y:S01]  /*0a10*/  @P1 LDC R19, c[0x0][0x10] ;  /* 0x00000400ff131b82 */ /* 0x000e220000000800 */
[----:B------:R-:W-:Y:S02]  /*0a20*/  @P1 IMAD.MOV.U32 R8, RZ, RZ, R14 ;  /* 0x000000ffff081224 */ /* 0x000fe400078e000e */
[----:B------:R-:W-:Y:S02]  /*0a30*/  @P1 IMAD.MOV.U32 R9, RZ, RZ, RZ ;  /* 0x000000ffff091224 */ /* 0x000fe400078e00ff */
[----:B------:R-:W-:-:S03]  /*0a40*/  @P1 IMAD.MOV.U32 R17, RZ, RZ, RZ ;  /* 0x000000ffff111224 */ /* 0x000fc600078e00ff */
[----:B------:R-:W1:Y:S01]  /*0a50*/  @!P1 LDC R11, c[0x0][0xc] ;  /* 0x00000300ff0b9b82 */ /* 0x000e620000000800 */
[----:B------:R-:W-:Y:S01]  /*0a60*/  ULDC UR4, c[0x0][0xc] ;  /* 0x0000030000047ab9 */ /* 0x000fe20000000800 */
[----:B------:R-:W-:Y:S02]  /*0a70*/  ULDC UR5, c[0x0][0x10] ;  /* 0x0000040000057ab9 */ /* 0x000fe40000000800 */
[----:B------:R-:W-:-:S04]  /*0a80*/  UIMAD.WIDE.U32 UR4, UR4, UR5, URZ ;  /* 0x00000005040472a5 */ /* 0x000fc8000f8e003f */
[----:B------:R-:W2:Y:S01]  /*0a90*/  LDC R2, c[0x0][0x14] ;  /* 0x00000500ff027b82 */ /* 0x000ea20000000800 */
[----:B0-----:R-:W-:-:S04]  /*0aa0*/  @P1 IMAD.WIDE.U32 R18, R6, R19, R8 ;  /* 0x0000001306121225 */ /* 0x001fc800078e0008 */
[----:B------:R-:W-:Y:S02]  /*0ab0*/  @P1 IMAD.IADD R17, R19, 0x1, R17 ;  /* 0x0000000113111824 */ /* 0x000fe400078e0211 */
[----:B-1----:R-:W-:-:S04]  /*0ac0*/  @!P1 IMAD.WIDE.U32 R8, R11, R14, R6 ;  /* 0x0000000e0b089225 */ /* 0x002fc800078e0006 */
[----:B------:R-:W-:Y:S02]  /*0ad0*/  @!P1 IMAD.MOV.U32 R18, RZ, RZ, R8 ;  /* 0x000000ffff129224 */ /* 0x000fe400078e0008 */
[----:B------:R-:W-:Y:S02]  /*0ae0*/  @!P1 IMAD.MOV.U32 R17, RZ, RZ, R9 ;  /* 0x000000ffff119224 */ /* 0x000fe400078e0009 */
[----:B--2---:R-:W-:-:S04]  /*0af0*/  IMAD.WIDE.U32 R12, R2, UR4, RZ ;  /* 0x00000004020c7c25 */ /* 0x004fc8000f8e00ff */
[----:B------:R-:W-:Y:S01]  /*0b00*/  IMAD R23, R2, UR5, RZ ;  /* 0x0000000502177c24 */ /* 0x000fe2000f8e02ff */
[----:B------:R0:W-:Y:S03]  /*0b10*/  STL.64 [R1], R12 ;  /* 0x0000000c01007387 */ /* 0x0001e60000100a00 */
[----:B------:R-:W-:Y:S01]  /*0b20*/  IMAD.IADD R23, R13, 0x1, R23 ;  /* 0x000000010d177824 */ /* 0x000fe200078e0217 */
[----:B------:R-:W-:Y:S06]  /*0b30*/  @P0 BRA `(.L_x_9) ;  /* 0x0000000000200947 */ /* 0x000fec0003800000 */
[----:B------:R-:W-:Y:S01]  /*0b40*/  UISETP.GE.U32.AND UP0, UPT, UR40, 0x6, UPT ;  /* 0x000000062800788c */ /* 0x000fe2000bf06070 */
[----:B------:R-:W-:Y:S01]  /*0b50*/  IADD3 R18, P0, R18, R12, RZ ;  /* 0x0000000c12127210 */ /* 0x000fe20007f1e0ff */
[----:B------:R-:W-:Y:S01]  /*0b60*/  UIMAD.WIDE.U32 UR4, UR40, -0x55555555, URZ ;  /* 0xaaaaaaab280478a5 */ /* 0x000fe2000f8e003f */
[----:B------:R-:W-:-:S03]  /*0b70*/  UMOV UR38, URZ ;  /* 0x0000003f00267c82 */ /* 0x000fc60008000000 */
[----:B------:R-:W-:Y:S01]  /*0b80*/  USHF.R.U32.HI UR4, URZ, 0x2, UR5 ;  /* 0x000000023f047899 */ /* 0x000fe20008011605 */
[----:B------:R-:W-:-:S03]  /*0b90*/  IMAD.X R17, R23, 0x1, R17, P0 ;  /* 0x0000000117117824 */ /* 0x000fc600000e0611 */
[----:B------:R-:W-:Y:S02]  /*0ba0*/  UIMAD UR39, UR4, -0x6, UR40 ;  /* 0xfffffffa042778a4 */ /* 0x000fe4000f8e0228 */
[----:B------:R-:W-:-:S12]  /*0bb0*/  @UP0 ULOP3.LUT UR38, UR4, 0x1, URZ, 0xc0, !UPT ;  /* 0x0000000104260892 */ /* 0x000fd8000f8ec03f */
.L_x_9:
[----:B------:R-:W-:Y:S01]  /*0bc0*/  ISETP.GE.U32.AND P0, PT, R18, UR8, PT ;  /* 0x0000000812007c0c */ /* 0x000fe2000bf06070 */
[----:B------:R-:W-:Y:S01]  /*0bd0*/  IMAD.MOV.U32 R19, RZ, RZ, -0x1 ;  /* 0xffffffffff137424 */ /* 0x000fe200078e00ff */
[----:B------:R-:W-:Y:S01]  /*0be0*/  PRMT R8, RZ, 0x7610, R8 ;  /* 0x00007610ff087816 */ /* 0x000fe20000000008 */
[----:B------:R-:W-:Y:S01]  /*0bf0*/  IMAD.MOV.U32 R22, RZ, RZ, -0x1 ;  /* 0xffffffffff167424 */ /* 0x000fe200078e00ff */
[----:B------:R-:W-:Y:S01]  /*0c00*/  ISETP.GE.U32.AND.EX P0, PT, R17, UR9, PT, P0 ;  /* 0x0000000911007c0c */ /* 0x000fe2000bf06100 */
[----:B------:R-:W-:-:S12]  /*0c10*/  IMAD.MOV.U32 R2, RZ, RZ, -0x1 ;  /* 0xffffffffff027424 */ /* 0x000fd800078e00ff */
[----:B------:R-:W-:Y:S05]  /*0c20*/  @P0 BRA `(.L_x_10) ;  /* 0x00000004005c0947 */ /* 0x000fea0003800000 */
[----:B------:R-:W1:Y:S01]  /*0c30*/  LDC.64 R20, c[0x0][0x628] ;  /* 0x00018a00ff147b82 */ /* 0x000e620000000a00 */
[----:B------:R-:W-:Y:S02]  /*0c40*/  IMAD.MOV.U32 R8, RZ, RZ, R18 ;  /* 0x000000ffff087224 */ /* 0x000fe400078e0012 */
[----:B------:R-:W-:-:S05]  /*0c50*/  IMAD.MOV.U32 R9, RZ, RZ, R17 ;  /* 0x000000ffff097224 */ /* 0x000fca00078e0011 */
[----:B------:R-:W2:Y:S08]  /*0c60*/  LDC R2, c[0x0][0x630] ;  /* 0x00018c00ff027b82 */ /* 0x000eb00000000800 */
[----:B------:R-:W3:Y:S01]  /*0c70*/  LDC.64 R24, c[0x0][0x620] ;  /* 0x00018800ff187b82 */ /* 0x000ee20000000a00 */
[----:B-1----:R-:W-:-:S04]  /*0c80*/  ISETP.NE.U32.AND P0, PT, R20, RZ, PT ;  /* 0x000000ff1400720c */ /* 0x002fc80003f05070 */
[----:B------:R-:W-:-:S13]  /*0c90*/  ISETP.NE.AND.EX P0, PT, R21, RZ, PT, P0 ;  /* 0x000000ff1500720c */ /* 0x000fda0003f05300 */
[----:B--23--:R-:W-:Y:S05]  /*0ca0*/  @!P0 BRA `(.L_x_11) ;  /* 0x0000000000288947 */ /* 0x00cfea0003800000 */
[----:B0-----:R-:W0:Y:S02]  /*0cb0*/  LDC R13, c[0x0][0x634] ;  /* 0x00018d00ff0d7b82 */ /* 0x001e240000000800 */
[----:B0-----:R-:W-:-:S05]  /*0cc0*/  IADD3 R13, P0, R18, R13, RZ ;  /* 0x0000000d120d7210 */ /* 0x001fca0007f1e0ff */
[----:B------:R-:W-:-:S04]  /*0cd0*/  IMAD.X R15, RZ, RZ, R17, P0 ;  /* 0x000000ffff0f7224 */ /* 0x000fc800000e0611 */
[----:B------:R-:W-:-:S04]  /*0ce0*/  IMAD.WIDE.U32 R8, R15, R20, RZ ;  /* 0x000000140f087225 */ /* 0x000fc800078e00ff */
[----:B------:R-:W-:-:S04]  /*0cf0*/  IMAD.WIDE.U32 R10, P0, R13, R21, R8 ;  /* 0x000000150d0a7225 */ /* 0x000fc80007800008 */
[----:B------:R-:W-:-:S04]  /*0d00*/  IMAD.WIDE.U32 R8, R13, R20, RZ ;  /* 0x000000140d087225 */ /* 0x000fc800078e00ff */
[----:B------:R-:W-:Y:S01]  /*0d10*/  IMAD.X R13, RZ, RZ, RZ, P0 ;  /* 0x000000ffff0d7224 */ /* 0x000fe200000e06ff */
[----:B------:R-:W-:Y:S01]  /*0d20*/  IADD3 RZ, P0, R9, R10, RZ ;  /* 0x0000000a09ff7210 */ /* 0x000fe20007f1e0ff */
[----:B------:R-:W-:-:S04]  /*0d30*/  IMAD.MOV.U32 R12, RZ, RZ, R11 ;  /* 0x000000ffff0c7224 */ /* 0x000fc800078e000b */
[----:B------:R-:W-:-:S08]  /*0d40*/  IMAD.WIDE.U32.X R8, R15, R21, R12, P0 ;  /* 0x000000150f087225 */ /* 0x000fd000000e040c */
.L_x_11:
[-CC-:B------:R-:W-:Y:S01]  /*0d50*/  SHF.R.U64 R31, R8, R2.reuse, R9.reuse ;  /* 0x00000002081f7219 */ /* 0x180fe20000001209 */
[----:B0-----:R-:W0:Y:S01]  /*0d60*/  LDC R12, c[0x0][0x618] ;  /* 0x00018600ff0c7b82 */ /* 0x001e220000000800 */
[----:B------:R-:W-:Y:S01]  /*0d70*/  SHF.R.U32.HI R7, RZ, R2, R9 ;  /* 0x00000002ff077219 */ /* 0x000fe20000011609 */
[----:B------:R-:W-:Y:S01]  /*0d80*/  ULDC UR4, c[0x0][0x150] ;  /* 0x0000540000047ab9 */ /* 0x000fe20000000800 */
[----:B------:R-:W-:Y:S01]  /*0d90*/  IADD3 R11, P0, RZ, -R31, RZ ;  /* 0x8000001fff0b7210 */ /* 0x000fe20007f1e0ff */
[----:B------:R-:W-:Y:S01]  /*0da0*/  IMAD.MOV.U32 R19, RZ, RZ, R17 ;  /* 0x000000ffff137224 */ /* 0x000fe200078e0011 */
[----:B------:R-:W-:-:S03]  /*0db0*/  I2FP.F32.U32 R2, R6 ;  /* 0x0000000600027245 */ /* 0x000fc60000201000 */
[----:B------:R-:W1:Y:S01]  /*0dc0*/  LDC.64 R26, c[0x0][0x640] ;  /* 0x00019000ff1a7b82 */ /* 0x000e620000000a00 */
[----:B------:R-:W-:Y:S02]  /*0dd0*/  IMAD.X R13, RZ, RZ, ~R7, P0 ;  /* 0x000000ffff0d7224 */ /* 0x000fe400000e0e07 */
[----:B------:R-:W-:Y:S01]  /*0de0*/  FMUL R2, R2, UR4 ;  /* 0x0000000402027c20 */ /* 0x000fe20008400000 */
[----:B------:R-:W-:Y:S01]  /*0df0*/  IMAD.WIDE.U32 R8, R11, R24, R18 ;  /* 0x000000180b087225 */ /* 0x000fe200078e0012 */
[----:B------:R-:W-:-:S03]  /*0e00*/  ULDC UR4, c[0x0][0x154] ;  /* 0x0000550000047ab9 */ /* 0x000fc60000000800 */
[----:B------:R-:W-:Y:S01]  /*0e10*/  IMAD R10, R13, R24, RZ ;  /* 0x000000180d0a7224 */ /* 0x000fe200078e02ff */
[----:B------:R-:W2:Y:S01]  /*0e20*/  LDC R7, c[0x0][0x144] ;  /* 0x00005100ff077b82 */ /* 0x000ea20000000800 */
[----:B------:R-:W3:Y:S02]  /*0e30*/  F2I.U32.TRUNC.NTZ R2, R2 ;  /* 0x0000000200027305 */ /* 0x000ee4000020f000 */
[----:B------:R-:W-:-:S04]  /*0e40*/  IMAD R11, R11, R25, R10 ;  /* 0x000000190b0b7224 */ /* 0x000fc800078e020a */
[----:B------:R-:W-:Y:S01]  /*0e50*/  IMAD.IADD R9, R9, 0x1, R11 ;  /* 0x0000000109097824 */ /* 0x000fe200078e020b */
[----:B------:R-:W4:Y:S01]  /*0e60*/  LDC R22, c[0x0][0x608] ;  /* 0x00018200ff167b82 */ /* 0x000f220000000800 */
[----:B------:R-:W-:-:S03]  /*0e70*/  IMAD.MOV.U32 R11, RZ, RZ, -0x1 ;  /* 0xffffffffff0b7424 */ /* 0x000fc600078e00ff */
[--C-:B0-----:R-:W-:Y:S02]  /*0e80*/  SHF.R.U64 R20, R8, R12, R9.reuse ;  /* 0x0000000c08147219 */ /* 0x101fe40000001209 */
[----:B------:R-:W-:Y:S02]  /*0e90*/  I2FP.F32.U32 R8, R14 ;  /* 0x0000000e00087245 */ /* 0x000fe40000201000 */
[----:B------:R-:W0:Y:S01]  /*0ea0*/  LDC R24, c[0x0][0x658] ;  /* 0x00019600ff187b82 */ /* 0x000e220000000800 */
[----:B-1----:R-:W-:Y:S01]  /*0eb0*/  ISETP.NE.U32.AND P0, PT, R26, RZ, PT ;  /* 0x000000ff1a00720c */ /* 0x002fe20003f05070 */
[----:B---3--:R-:W-:Y:S02]  /*0ec0*/  IMAD.MOV R10, RZ, RZ, -R2 ;  /* 0x000000ffff0a7224 */ /* 0x008fe400078e0a02 */
[----:B------:R-:W-:Y:S01]  /*0ed0*/  FMUL R8, R8, UR4 ;  /* 0x0000000408087c20 */ /* 0x000fe20008400000 */
[----:B------:R-:W-:Y:S02]  /*0ee0*/  SHF.R.U32.HI R9, RZ, R12, R9 ;  /* 0x0000000cff097219 */ /* 0x000fe40000011609 */
[----:B------:R-:W-:Y:S01]  /*0ef0*/  ISETP.NE.AND.EX P0, PT, R27, RZ, PT, P0 ;  /* 0x000000ff1b00720c */ /* 0x000fe20003f05300 */
[----:B------:R1:W3:Y:S01]  /*0f00*/  F2I.U32.TRUNC.NTZ R15, R8 ;  /* 0x00000008000f7305 */ /* 0x0002e2000020f000 */
[----:B------:R-:W1:Y:S01]  /*0f10*/  LDC R19, c[0x0][0x148] ;  /* 0x00005200ff137b82 */ /* 0x000e620000000800 */
[----:B--2---:R-:W-:-:S07]  /*0f20*/  IMAD R2, R7, R10, R6 ;  /* 0x0000000a07027224 */ /* 0x004fce00078e0206 */
[----:B------:R-:W2:Y:S01]  /*0f30*/  LDC R25, c[0x0][0x600] ;  /* 0x00018000ff197b82 */ /* 0x000ea20000000800 */
[-CC-:B----4-:R-:W-:Y:S02]  /*0f40*/  SHF.R.U64 R32, R20, R22.reuse, R9.reuse ;  /* 0x0000001614207219 */ /* 0x190fe40000001209 */
[----:B------:R-:W-:Y:S01]  /*0f50*/  SHF.R.U32.HI R7, RZ, R22, R9 ;  /* 0x00000016ff077219 */ /* 0x000fe20000011609 */
[----:B------:R-:W-:-:S04]  /*0f60*/  IMAD.MOV.U32 R9, RZ, RZ, 0x1 ;  /* 0x00000001ff097424 */ /* 0x000fc800078e00ff */
[----:B------:R-:W4:Y:S01]  /*0f70*/  LDC R28, c[0x0][0x648] ;  /* 0x00019200ff1c7b82 */ /* 0x000f220000000800 */
[-C--:B0-----:R-:W-:Y:S02]  /*0f80*/  SHF.L.U32 R6, R11, R24.reuse, RZ ;  /* 0x000000180b067219 */ /* 0x081fe400000006ff */
[--C-:B------:R-:W-:Y:S02]  /*0f90*/  SHF.R.U64 R22, R32, R24, R7.reuse ;  /* 0x0000001820167219 */ /* 0x100fe40000001207 */
[----:B------:R-:W-:Y:S02]  /*0fa0*/  LOP3.LUT R13, RZ, R6, RZ, 0x33, !PT ;  /* 0x00000006ff0d7212 */ /* 0x000fe400078e33ff */
[-C--:B------:R-:W-:Y:S01]  /*0fb0*/  SHF.R.U32.HI R7, RZ, R24.reuse, R7 ;  /* 0x00000018ff077219 */ /* 0x080fe20000011607 */
[----:B------:R-:W0:Y:S01]  /*0fc0*/  LDC R29, c[0x0][0x638] ;  /* 0x00018e00ff1d7b82 */ /* 0x000e220000000800 */
[----:B------:R-:W-:Y:S01]  /*0fd0*/  SHF.L.U32 R12, R9, R24, RZ ;  /* 0x00000018090c7219 */ /* 0x000fe200000006ff */
[----:B------:R-:W-:-:S06]  /*0fe0*/  IMAD.MOV.U32 R6, RZ, RZ, R22 ;  /* 0x000000ffff067224 */ /* 0x000fcc00078e0016 */
[----:B------:R-:W0:Y:S01]  /*0ff0*/  LDC R30, c[0x0][0x610] ;  /* 0x00018400ff1e7b82 */ /* 0x000e220000000800 */
[----:B-1-3--:R-:W-:Y:S05]  /*1000*/  @!P0 BRA `(.L_x_12) ;  /* 0x0000000000288947 */ /* 0x00afea0003800000 */
[----:B------:R-:W1:Y:S02]  /*1010*/  LDC R11, c[0x0][0x64c] ;  /* 0x00019300ff0b7b82 */ /* 0x000e640000000800 */
[----:B-1----:R-:W-:-:S05]  /*1020*/  IADD3 R11, P0, R22, R11, RZ ;  /* 0x0000000b160b7210 */ /* 0x002fca0007f1e0ff */
        /* <DEDUP_REMOVED lines=8> */
.L_x_12:
[----:B----4-:R-:W-:Y:S01]  /*10b0*/  SHF.R.U64 R6, R6, R28, R7 ;  /* 0x0000001c06067219 */ /* 0x010fe20000001207 */
[----:B--2---:R-:W-:Y:S01]  /*10c0*/  VIADD R7, R25, 0xffffffff ;  /* 0xffffffff19077836 */ /* 0x004fe20000000000 */
[----:B------:R-:W-:Y:S01]  /*10d0*/  LOP3.LUT R13, R32, R13, RZ, 0xc0, !PT ;  /* 0x0000000d200d7212 */ /* 0x000fe200078ec0ff */
[----:B------:R-:W-:Y:S02]  /*10e0*/  IMAD.MOV R15, RZ, RZ, -R15 ;  /* 0x000000ffff0f7224 */ /* 0x000fe400078e0a0f */
[----:B------:R-:W-:Y:S01]  /*10f0*/  IMAD.MOV R8, RZ, RZ, -R6 ;  /* 0x000000ffff087224 */ /* 0x000fe200078e0a06 */
[----:B------:R-:W-:Y:S01]  /*1100*/  LOP3.LUT R7, R20, R7, RZ, 0xc0, !PT ;  /* 0x0000000714077212 */ /* 0x000fe200078ec0ff */
[----:B------:R-:W-:Y:S02]  /*1110*/  IMAD R13, R12, R6, R13 ;  /* 0x000000060c0d7224 */ /* 0x000fe400078e020d */
[----:B------:R-:W-:Y:S02]  /*1120*/  @P1 IMAD R2, R19, R15, R14 ;  /* 0x0000000f13021224 */ /* 0x000fe400078e020e */
[----:B0-----:R-:W-:-:S02]  /*1130*/  IMAD R6, R8, R29, R22 ;  /* 0x0000001d08067224 */ /* 0x001fc400078e0216 */
[----:B------:R-:W-:Y:S02]  /*1140*/  IMAD R2, R13, R30, R2 ;  /* 0x0000001e0d027224 */ /* 0x000fe400078e0202 */
[----:B------:R-:W-:Y:S02]  /*1150*/  IMAD R19, R6, R25, R7 ;  /* 0x0000001906137224 */ /* 0x000fe400078e0207 */
[----:B------:R-:W-:-:S03]  /*1160*/  IMAD.MOV.U32 R8, RZ, RZ, 0x1 ;  /* 0x00000001ff087424 */ /* 0x000fc600078e00ff */
[----:B------:R-:W-:Y:S02]  /*1170*/  SEL R22, R19, R2, !P1 ;  /* 0x0000000213167207 */ /* 0x000fe40004800000 */
[----:B------:R-:W-:Y:S01]  /*1180*/  SEL R19, R2, R19, !P1 ;  /* 0x0000001302137207 */ /* 0x000fe20004800000 */
[----:B------:R-:W-:-:S07]  /*1190*/  IMAD.MOV.U32 R2, RZ, RZ, R31 ;  /* 0x000000ffff027224 */ /* 0x000fce00078e001f */
.L_x_10:
[----:B------:R-:W-:Y:S05]  /*11a0*/  @!P2 BRA `(.L_x_13) ;  /* 0x0000008c00f4a947 */ /* 0x000fea0003800000 */
[----:B------:R-:W-:-:S13]  /*11b0*/  ISETP.GT.U32.AND P0, PT, R33, 0x1, PT ;  /* 0x000000012100780c */ /* 0x000fda0003f04070 */
[----:B------:R-:W-:Y:S05]  /*11c0*/  @P0 EXIT ;  /* 0x000000000000094d */ /* 0x000fea0003800000 */
.L_x_14:
[----:B------:R-:W-:-:S08]  /*11d0*/  NOP ;  /* 0x0000000000007918 */ /* 0x000fd00000000000 */
[----:B------:R-:W1:Y:S02]  /*11e0*/  USETMAXREG.TRY_ALLOC.CTAPOOL UP0, 0xe8 ;  /* 0x000000e8000079c8 */ /* 0x000e640008000600 */
[----:B-1----:R-:W-:-:S13]  /*11f0*/  PLOP3.LUT P0, PT, PT, PT, UP0, 0x80, 0x0 ;  /* 0x000000000000781c */ /* 0x002fda0003f0f008 */
[----:B------:R-:W-:Y:S05]  /*1200*/  @!P0 BRA `(.L_x_14) ;  /* 0xfffffffc00f08947 */ /* 0x000fea000383ffff */
[----:B------:R-:W-:-:S13]  /*1210*/  LOP3.LUT P0, RZ, R8, 0xff, RZ, 0xc0, !PT ;  /* 0x000000ff08ff7812 */ /* 0x000fda000780c0ff */
[----:B------:R-:W-:Y:S05]  /*1220*/  @!P0 EXIT ;  /* 0x000000000000894d */ /* 0x000fea0003800000 */
[----:B------:R-:W1:Y:S01]  /*1230*/  S2UR UR4, SR_CgaCtaId ;  /* 0x00000000000479c3 */ /* 0x000e620000008800 */
[----:B------:R-:W-:Y:S01]  /*1240*/  VIADD R6, R5, 0xffffffff ;  /* 0xffffffff05067836 */ /* 0x000fe20000000000 */
[----:B------:R-:W-:Y:S01]  /*1250*/  SHF.R.S32.HI R0, RZ, 0x1f, R3 ;  /* 0x0000001fff007819 */ /* 0x000fe20000011403 */
[----:B------:R-:W-:Y:S01]  /*1260*/  UMOV UR41, 0x400 ;  /* 0x0000040000297882 */ /* 0x000fe20000000000 */
[----:B------:R-:W-:Y:S01]  /*1270*/  UISETP.LT.AND UP0, UPT, UR40, 0x1, UPT ;  /* 0x000000012800788c */ /* 0x000fe2000bf01270 */
[----:B------:R-:W-:Y:S01]  /*1280*/  LOP3.LUT R172, R16, 0x1, RZ, 0xfc, !PT ;  /* 0x0000000110ac7812 */ /* 0x000fe200078efcff */
[----:B------:R-:W-:Y:S01]  /*1290*/  USHF.L.U32 UR44, UR40, 0x1, URZ ;  /* 0x00000001282c7899 */ /* 0x000fe2000800063f */
[----:B------:R-:W-:Y:S01]  /*12a0*/  R2UR UR42, R6 ;  /* 0x00000000062a72ca */ /* 0x000fe200000e0000 */
[----:B------:R-:W-:Y:S01]  /*12b0*/  USEL UR43, UR40, 0x1, UP0 ;  /* 0x00000001282b7887 */ /* 0x000fe20008000000 */
[CC--:B------:R-:W-:Y:S02]  /*12c0*/  LEA.HI R4, R0.reuse, R3.reuse, RZ, 0x2 ;  /* 0x0000000300047211 */ /* 0x0c0fe400078f10ff */
[----:B------:R-:W-:Y:S01]  /*12d0*/  LEA.HI R0, R0, R3, RZ, 0x5 ;  /* 0x0000000300007211 */ /* 0x000fe200078f28ff */
[----:B------:R-:W-:Y:S01]  /*12e0*/  UIADD3 UR43, -UR43, UR40, URZ ;  /* 0x000000282b2b7290 */ /* 0x000fe2000fffe13f */
[----:B------:R-:W-:-:S02]  /*12f0*/  SHF.R.S32.HI R154, RZ, 0x2, R4 ;  /* 0x00000002ff9a7819 */ /* 0x000fc40000011404 */
[----:B------:R-:W-:Y:S02]  /*1300*/  SHF.R.S32.HI R5, RZ, 0x1f, R4 ;  /* 0x0000001fff057819 */ /* 0x000fe40000011404 */
[----:B------:R-:W-:Y:S02]  /*1310*/  LOP3.LUT R156, R4, 0xfffffffc, RZ, 0xc0, !PT ;  /* 0xfffffffc049c7812 */ /* 0x000fe400078ec0ff */
[----:B------:R-:W-:Y:S01]  /*1320*/  LEA.HI R5, R5, R154, RZ, 0x3 ;  /* 0x0000009a05057211 */ /* 0x000fe200078f18ff */
[----:B------:R-:W-:Y:S01]  /*1330*/  USHF.L.U32 UR42, UR42, 0x3, URZ ;  /* 0x000000032a2a7899 */ /* 0x000fe2000800063f */
[----:B------:R-:W-:Y:S01]  /*1340*/  ISETP.NE.AND P0, PT, R6, RZ, PT ;  /* 0x000000ff0600720c */ /* 0x000fe20003f05270 */
[----:B------:R-:W-:Y:S01]  /*1350*/  IMAD.IADD R156, R3, 0x1, -R156 ;  /* 0x00000001039c7824 */ /* 0x000fe200078e0a9c */
[----:B------:R-:W-:Y:S01]  /*1360*/  LOP3.LUT R5, R5, 0xfffffff8, RZ, 0xc0, !PT ;  /* 0xfffffff805057812 */ /* 0x000fe200078ec0ff */
[----:B-1----:R-:W-:Y:S01]  /*1370*/  ULEA UR41, UR4, UR41, 0x18 ;  /* 0x0000002904297291 */ /* 0x002fe2000f8ec03f */
[----:B------:R-:W-:Y:S01]  /*1380*/  SEL R173, RZ, 0x1, P0 ;  /* 0x00000001ffad7807 */ /* 0x000fe20000000000 */
[----:B------:R-:W-:Y:S01]  /*1390*/  IMAD.U32 R158, RZ, RZ, UR42 ;  /* 0x0000002aff9e7e24 */ /* 0x000fe2000f8e00ff */
[----:B------:R-:W-:Y:S01]  /*13a0*/  ULDC UR4, c[0x0][0x284] ;  /* 0x0000a10000047ab9 */ /* 0x000fe20000000800 */
[----:B------:R-:W-:Y:S01]  /*13b0*/  IMAD.IADD R154, R154, 0x1, -R5 ;  /* 0x000000019a9a7824 */ /* 0x000fe200078e0a05 */
[----:B------:R-:W-:Y:S01]  /*13c0*/  UIADD3 UR45, UR41, 0x70, URZ ;  /* 0x00000070292d7890 */ /* 0x000fe2000fffe03f */
[----:B------:R-:W-:-:S02]  /*13d0*/  SHF.R.S32.HI R5, RZ, 0x5, R0 ;  /* 0x00000005ff057819 */ /* 0x000fc40000011400 */
[C---:B------:R-:W-:Y:S02]  /*13e0*/  LOP3.LUT R160, R158.reuse, 0x8, RZ, 0xc0, !PT ;  /* 0x000000089ea07812 */ /* 0x040fe400078ec0ff */
[--C-:B------:R-:W-:Y:S01]  /*13f0*/  SHF.R.S32.HI R155, RZ, 0x1f, R154.reuse ;  /* 0x0000001fff9b7819 */ /* 0x100fe2000001149a */
[C-C-:B------:R-:W-:Y:S01]  /*1400*/  IMAD R161, R5.reuse, -0x10, -R154.reuse ;  /* 0xfffffff005a17824 */ /* 0x140fe200078e0a9a */
[----:B------:R-:W-:Y:S01]  /*1410*/  LOP3.LUT R158, R158, 0x8, RZ, 0xc, !PT ;  /* 0x000000089e9e7812 */ /* 0x000fe200078e0cff */
[----:B------:R-:W-:Y:S01]  /*1420*/  IMAD.U32 R157, RZ, RZ, UR45 ;  /* 0x0000002dff9d7e24 */ /* 0x000fe2000f8e00ff */
[----:B------:R-:W-:Y:S01]  /*1430*/  LOP3.LUT R160, R160, 0x18, RZ, 0x3c, !PT ;  /* 0x00000018a0a07812 */ /* 0x000fe200078e3cff */
[----:B------:R-:W-:-:S04]  /*1440*/  IMAD.WIDE R154, R5, 0x10, R154 ;  /* 0x00000010059a7825 */ /* 0x000fc800078e029a */
[----:B------:R-:W-:Y:S02]  /*1450*/  VIADD R159, R157, UR42 ;  /* 0x0000002a9d9f7c36 */ /* 0x000fe40008000000 */
[----:B------:R-:W-:-:S07]  /*1460*/  VIADD R161, R161, UR4 ;  /* 0x00000004a1a17c36 */ /* 0x000fce0008000000 */
.L_x_290:
[----:B------:R-:W-:Y:S01]  /*1470*/  SHF.L.U32 R0, R173, 0x1f, RZ ;  /* 0x0000001fad007819 */ /* 0x000fe200000006ff */
[----:B------:R-:W-:Y:S02]  /*1480*/  ULDC UR4, c[0x0][0x28c] ;  /* 0x0000a30000047ab9 */ /* 0x000fe40000000800 */
[----:B------:R-:W-:Y:S01]  /*1490*/  ISETP.LT.AND P1, PT, RZ, UR4, PT ;  /* 0x00000004ff007c0c */ /* 0x000fe2000bf21270 */
[----:B------:R-:W1:Y:S02]  /*14a0*/  SYNCS.PHASECHK.TRANS64.TRYWAIT P0, [R157+UR42], R0 ;  /* 0x000000009d0075a7 */ /* 0x000e64000800016a */
[----:B-1-34-:R-:W-:Y:S10]  /*14b0*/  @!P0 BRA `(.L_x_15) ;  /* 0x0000009c00708947 */ /* 0x01aff40003800000 */
.L_x_314:
[----:B------:R-:W-:Y:S05]  /*14c0*/  @P1 BRA `(.L_x_16) ;  /* 0x0000000000401947 */ /* 0x000fea0003800000 */
[----:B-1----:R-:W-:Y:S01]  /*14d0*/  MOV R0, 0x0 ;  /* 0x0000000000007802 */ /* 0x002fe20000000f00 */
[----:B------:R-:W-:Y:S01]  /*14e0*/  ULDC.64 UR4, c[0x4][0x68] ;  /* 0x01001a0000047ab9 */ /* 0x000fe20000000a00 */
[----:B------:R-:W-:Y:S01]  /*14f0*/  ULDC.64 UR6, c[0x4][0x8] ;  /* 0x0100020000067ab9 */ /* 0x000fe20000000a00 */
[----:B------:R-:W-:Y:S01]  /*1500*/  IMAD.U32 R4, RZ, RZ, UR4 ;  /* 0x00000004ff047e24 */ /* 0x000fe2000f8e00ff */
[----:B------:R1:W2:Y:S01]  /*1510*/  LDC.64 R14, c[0x4][R0] ;  /* 0x01000000000e7b82 */ /* 0x0002a20000000a00 */
[----:B------:R-:W-:Y:S01]  /*1520*/  IMAD.U32 R5, RZ, RZ, UR5 ;  /* 0x00000005ff057e24 */ /* 0x000fe2000f8e00ff */
[----:B------:R-:W-:Y:S01]  /*1530*/  ULDC.64 UR4, c[0x4][0x70] ;  /* 0x01001c0000047ab9 */ /* 0x000fe20000000a00 */
[----:B------:R-:W-:Y:S02]  /*1540*/  IMAD.U32 R10, RZ, RZ, UR6 ;  /* 0x00000006ff0a7e24 */ /* 0x000fe4000f8e00ff */
[----:B------:R-:W-:Y:S02]  /*1550*/  IMAD.U32 R6, RZ, RZ, UR4 ;  /* 0x00000004ff067e24 */ /* 0x000fe4000f8e00ff */
[----:B------:R-:W-:-:S02]  /*1560*/  IMAD.U32 R7, RZ, RZ, UR5 ;  /* 0x00000005ff077e24 */ /* 0x000fc4000f8e00ff */
[----:B------:R-:W-:Y:S02]  /*1570*/  IMAD.U32 R11, RZ, RZ, UR7 ;  /* 0x00000007ff0b7e24 */ /* 0x000fe4000f8e00ff */
[----:B------:R-:W-:Y:S02]  /*1580*/  IMAD.MOV.U32 R8, RZ, RZ, 0x1e1 ;  /* 0x000001e1ff087424 */ /* 0x000fe400078e00ff */
[----:B0-----:R-:W-:Y:S02]  /*1590*/  IMAD.MOV.U32 R12, RZ, RZ, 0x1 ;  /* 0x00000001ff0c7424 */ /* 0x001fe400078e00ff */
[----:B-1----:R-:W-:-:S07]  /*15a0*/  IMAD.MOV.U32 R13, RZ, RZ, RZ ;  /* 0x000000ffff0d7224 */ /* 0x002fce00078e00ff */
[----:B------:R-:W-:-:S07]  /*15b0*/  LEPC R20, `(.L_x_16) ;  /* 0x000000001014794e */ /* 0x000fce0000000000 */
[----:B--2--5:R-:W-:Y:S05]  /*15c0*/  CALL.ABS.NOINC R14 ;  /* 0x000000000e007343 */ /* 0x024fea0003c00000 */
.L_x_16:
[----:B------:R-:W-:-:S13]  /*15d0*/  ISETP.NE.AND P0, PT, R172, 0x3, PT ;  /* 0x00000003ac00780c */ /* 0x000fda0003f05270 */
[----:B------:R-:W-:Y:S05]  /*15e0*/  @!P0 BRA `(.L_x_17) ;  /* 0x0000000000048947 */ /* 0x000fea0003800000 */
[----:B------:R-:W-:Y:S01]  /*15f0*/  BPT.TRAP 0x1 ;  /* 0x000000040000795c */ /* 0x000fe20000300000 */
.L_x_17:
[----:B------:R-:W-:Y:S02]  /*1600*/  IMAD.U32 R3, RZ, RZ, UR39 ;  /* 0x00000027ff037e24 */ /* 0x000fe4000f8e00ff */
[----:B-1----:R-:W-:-:S03]  /*1610*/  IMAD.U32 R0, RZ, RZ, UR38 ;  /* 0x00000026ff007e24 */ /* 0x002fc6000f8e00ff */
[----:B------:R-:W-:Y:S02]  /*1620*/  LEA R3, R3, UR41, 0x3 ;  /* 0x0000002903037c11 */ /* 0x000fe4000f8e18ff */
[----:B------:R-:W-:-:S04]  /*1630*/  SHF.L.U32 R0, R0, 0x1f, RZ ;  /* 0x0000001f00007819 */ /* 0x000fc800000006ff */
[----:B------:R1:W2:Y:S01]  /*1640*/  SYNCS.PHASECHK.TRANS64.TRYWAIT P1, [R3+URZ], R0 ;  /* 0x00000000030075a7 */ /* 0x0002a2000802017f */
[----:B------:R-:W-:Y:S05]  /*1650*/  @!P0 BRA `(.L_x_18) ;  /* 0x0000000000048947 */ /* 0x000fea0003800000 */
[----:B------:R-:W-:Y:S01]  /*1660*/  BPT.TRAP 0x1 ;  /* 0x000000040000795c */ /* 0x000fe20000300000 */
.L_x_18:
[----:B------:R-:W-:-:S05]  /*1670*/  IMAD.U32 R4, RZ, RZ, UR43 ;  /* 0x0000002bff047e24 */ /* 0x000fca000f8e00ff */
[----:B------:R-:W-:Y:S01]  /*1680*/  ISETP.GE.AND P2, PT, R4, 0x1, PT ;  /* 0x000000010400780c */ /* 0x000fe20003f46270 */
[----:B--2---:R-:W-:-:S12]  /*1690*/  @P1 BRA `(.L_x_19) ;  /* 0x0000000000081947 */ /* 0x004fd80003800000 */
[----:B------:R-:W2:Y:S02]  /*16a0*/  SYNCS.PHASECHK.TRANS64.TRYWAIT P1, [R3+URZ], R0 ;  /* 0x00000000030075a7 */ /* 0x000ea4000802017f */
[----:B--2---:R-:W-:Y:S05]  /*16b0*/  @!P1 BRA `(.L_x_20) ;  /* 0x0000009c00049947 */ /* 0x004fea0003800000 */
.L_x_19:
[----:B------:R-:W-:Y:S05]  /*16c0*/  WARPSYNC.ALL ;  /* 0x0000000000007948 */ /* 0x000fea0003800000 */
[----:B------:R-:W-:Y:S01]  /*16d0*/  UIADD3 UR4, UR41, 0x180, URZ ;  /* 0x0000018029047890 */ /* 0x000fe2000fffe03f */
[----:B------:R-:W-:Y:S01]  /*16e0*/  WARPGROUP.ARRIVE ;  /* 0x00000000000079c5 */ /* 0x000fe20000000000 */
[----:B------:R-:W-:Y:S02]  /*16f0*/  UIADD3 UR5, UR41, 0x6180, URZ ;  /* 0x0000618029057890 */ /* 0x000fe4000fffe03f */
[----:B------:R-:W-:Y:S02]  /*1700*/  USHF.R.U32.HI UR4, URZ, 0x4, UR4 ;  /* 0x000000043f047899 */ /* 0x000fe40008011604 */
[----:B------:R-:W-:-:S02]  /*1710*/  USHF.R.U32.HI UR5, URZ, 0x4, UR5 ;  /* 0x000000043f057899 */ /* 0x000fc40008011605 */
[----:B------:R-:W-:Y:S02]  /*1720*/  ULOP3.LUT UR4, UR4, 0x3fff, URZ, 0xc0, !UPT ;  /* 0x00003fff04047892 */ /* 0x000fe4000f8ec03f */
[----:B------:R-:W-:Y:S02]  /*1730*/  ULOP3.LUT UR5, UR5, 0x3fff, URZ, 0xc0, !UPT ;  /* 0x00003fff05057892 */ /* 0x000fe4000f8ec03f */
[----:B------:R-:W-:Y:S02]  /*1740*/  ULOP3.LUT UR11, UR4, 0x10000, URZ, 0xfc, !UPT ;  /* 0x00010000040b7892 */ /* 0x000fe4000f8efc3f */
[----:B------:R-:W-:Y:S02]  /*1750*/  ULOP3.LUT UR10, UR5, 0x10000, URZ, 0xfc, !UPT ;  /* 0x00010000050a7892 */ /* 0x000fe4000f8efc3f */
[----:B------:R-:W-:Y:S02]  /*1760*/  ULEA UR4, UR39, UR11, 0x8 ;  /* 0x0000000b27047291 */ /* 0x000fe4000f8e403f */
[----:B------:R-:W-:Y:S01]  /*1770*/  ULEA UR6, UR39, UR10, 0xa ;  /* 0x0000000a27067291 */ /* 0x000fe2000f8e503f */
[----:B------:R-:W-:Y:S01]  /*1780*/  UMOV UR5, 0x80000020 ;  /* 0x8000002000057882 */ /* 0x000fe20000000000 */
[----:B------:R-:W-:-:S07]  /*1790*/  UMOV UR7, 0x80000020 ;  /* 0x8000002000077882 */ /* 0x000fce0000000000 */
[----:B------:R-:W-:Y:S01]  /*17a0*/  HGMMA.64x256x16.F32 R24, gdesc[UR4], RZ, !UPT, gsb0 ;  /* 0x03e00000041879f0 */ /* 0x000fe2000c0008ff */
[----:B------:R-:W-:Y:S02]  /*17b0*/  UIADD3 UR4, UR4, 0x2, URZ ;  /* 0x0000000204047890 */ /* 0x000fe4000fffe03f */
[----:B------:R-:W-:Y:S01]  /*17c0*/  UIADD3 UR6, UR6, 0x2, URZ ;  /* 0x0000000206067890 */ /* 0x000fe2000fffe03f */
[----:B------:R-:W-:Y:S01]  /*17d0*/  UMOV UR5, 0x80000020 ;  /* 0x8000002000057882 */ /* 0x000fe20000000000 */
[----:B------:R-:W-:Y:S01]  /*17e0*/  UMOV UR7, 0x80000020 ;  /* 0x8000002000077882 */ /* 0x000fe20000000000 */
[----:B------:R-:W-:Y:S02]  /*17f0*/  WARPGROUP.DEPBAR.LE gsb0, 0x0 ;  /* 0x00008000000079c5 */ /* 0x000fe40000010000 */
[----:B------:R-:W-:-:S15]  /*1800*/  WARPGROUP.ARRIVE ;  /* 0x00000000000079c5 */ /* 0x000fde0000000000 */
[----:B------:R-:W-:-:S05]  /*1810*/  NOP ;  /* 0x0000000000007918 */ /* 0x000fca0000000000 */
[----:B------:R-:W-:Y:S03]  /*1820*/  HGMMA.64x256x16.F32 R24, gdesc[UR4], R24, gsb0 ;  /* 0x03e00000041879f0 */ /* 0x000fe60008000818 */
[----:B------:R-:W-:Y:S02]  /*1830*/  WARPGROUP.DEPBAR.LE gsb0, 0x0 ;  /* 0x00008000000079c5 */ /* 0x000fe40000010000 */
[----:B------:R-:W-:Y:S05]  /*1840*/  @!P2 BRA `(.L_x_21) ;  /* 0x0000000000d4a947 */ /* 0x000fea0003800000 */
[----:B------:R-:W-:Y:S01]  /*1850*/  UIADD3 UR4, UR39, 0x1, URZ ;  /* 0x0000000127047890 */ /* 0x000fe2000fffe03f */
[----:B-12---:R-:W-:Y:S01]  /*1860*/  IMAD.U32 R0, RZ, RZ, UR43 ;  /* 0x0000002bff007e24 */ /* 0x006fe2000f8e00ff */
[----:B------:R-:W-:Y:S02]  /*1870*/  UMOV UR9, UR39 ;  /* 0x0000002700097c82 */ /* 0x000fe40008000000 */
[----:B------:R-:W-:-:S04]  /*1880*/  UISETP.NE.AND UP0, UPT, UR4, 0x6, UPT ;  /* 0x000000060400788c */ /* 0x000fc8000bf05270 */
[----:B------:R-:W-:Y:S02]  /*1890*/  USEL UR5, URZ, 0x1, UP0 ;  /* 0x000000013f057887 */ /* 0x000fe40008000000 */
[----:B------:R-:W-:Y:S02]  /*18a0*/  USEL UR8, UR4, URZ, UP0 ;  /* 0x0000003f04087287 */ /* 0x000fe40008000000 */
[----:B------:R-:W-:-:S06]  /*18b0*/  ULOP3.LUT UR5, UR38, UR5, URZ, 0x3c, !UPT ;  /* 0x0000000526057292 */ /* 0x000fcc000f8e3c3f */
[----:B------:R-:W-:-:S07]  /*18c0*/  IMAD.U32 R5, RZ, RZ, UR5 ;  /* 0x00000005ff057e24 */ /* 0x000fce000f8e00ff */
.L_x_28:
[----:B-12---:R-:W-:Y:S05]  /*18d0*/  @!P0 BRA `(.L_x_22) ;  /* 0x0000000000048947 */ /* 0x006fea0003800000 */
[----:B------:R-:W-:Y:S01]  /*18e0*/  BPT.TRAP 0x1 ;  /* 0x000000040000795c */ /* 0x000fe20000300000 */
.L_x_22:
[----:B------:R-:W-:Y:S01]  /*18f0*/  ULEA UR4, UR8, UR41, 0x3 ;  /* 0x0000002908047291 */ /* 0x000fe2000f8e183f */
[----:B------:R-:W-:-:S08]  /*1900*/  SHF.L.U32 R3, R5, 0x1f, RZ ;  /* 0x0000001f05037819 */ /* 0x000fd000000006ff */
[----:B------:R1:W2:Y:S01]  /*1910*/  SYNCS.PHASECHK.TRANS64.TRYWAIT P1, [UR4], R3 ;  /* 0x00000003ff0075a7 */ /* 0x0002a20008020144 */
[----:B------:R-:W-:Y:S05]  /*1920*/  @!P0 BRA `(.L_x_23) ;  /* 0x0000000000048947 */ /* 0x000fea0003800000 */
[----:B------:R-:W-:Y:S01]  /*1930*/  BPT.TRAP 0x1 ;  /* 0x000000040000795c */ /* 0x000fe20000300000 */
.L_x_23:
[----:B--2---:R-:W-:Y:S05]  /*1940*/  @P1 BRA `(.L_x_24) ;  /* 0x0000000000081947 */ /* 0x004fea0003800000 */
[----:B------:R-:W2:Y:S02]  /*1950*/  SYNCS.PHASECHK.TRANS64.TRYWAIT P1, [UR4], R3 ;  /* 0x00000003ff0075a7 */ /* 0x000ea40008020144 */
[----:B--2---:R-:W-:Y:S05]  /*1960*/  @!P1 BRA `(.L_x_25) ;  /* 0x00000098006c9947 */ /* 0x004fea0003800000 */
.L_x_24:
[----:B------:R-:W-:Y:S01]  /*1970*/  ULEA UR4, UR8, UR11, 0x8 ;  /* 0x0000000b08047291 */ /* 0x000fe2000f8e403f */
[----:B------:R-:W-:Y:S01]  /*1980*/  WARPGROUP.ARRIVE ;  /* 0x00000000000079c5 */ /* 0x000fe20000000000 */
[----:B------:R-:W-:Y:S01]  /*1990*/  ULEA UR6, UR8, UR10, 0xa ;  /* 0x0000000a08067291 */ /* 0x000fe2000f8e503f */
[----:B------:R-:W-:Y:S01]  /*19a0*/  UMOV UR5, 0x80000020 ;  /* 0x8000002000057882 */ /* 0x000fe20000000000 */
[----:B------:R-:W-:-:S07]  /*19b0*/  UMOV UR7, 0x80000020 ;  /* 0x8000002000077882 */ /* 0x000fce0000000000 */
[----:B------:R-:W-:Y:S01]  /*19c0*/  HGMMA.64x256x16.F32 R24, gdesc[UR4], R24, gsb0 ;  /* 0x03e00000041879f0 */ /* 0x000fe20008000818 */
        /* <DEDUP_REMOVED lines=10> */
[----:B------:R-:W-:Y:S01]  /*1a70*/  BPT.TRAP 0x1 ;  /* 0x000000040000795c */ /* 0x000fe20000300000 */
.L_x_26:
[----:B------:R-:W-:Y:S01]  /*1a80*/  ULEA UR4, UR9, UR41, 0x3 ;  /* 0x0000002909047291 */ /* 0x000fe2000f8e183f */
[----:B------:R-:W-:-:S03]  /*1a90*/  ISETP.GT.U32.AND P1, PT, R16, 0x1, PT ;  /* 0x000000011000780c */ /* 0x000fc60003f24070 */
[----:B------:R-:W-:-:S04]  /*1aa0*/  UIADD3 UR4, UR4, 0x30, URZ ;  /* 0x0000003004047890 */ /* 0x000fc8000fffe03f */
[----:B------:R-:W-:-:S09]  /*1ab0*/  UPRMT UR4, URZ, 0x654, UR4 ;  /* 0x000006543f047896 */ /* 0x000fd20008000004 */
[----:B------:R-:W-:Y:S01]  /*1ac0*/  SYNCS.ARRIVE.TRANS64.RED.A1T0 RZ, [UR4], RZ ;  /* 0x000000ffffff79a7 */ /* 0x000fe20008100404 */
[----:B------:R-:W-:Y:S05]  /*1ad0*/  @P1 BRA `(.L_x_27) ;  /* 0x0000000000041947 */ /* 0x000fea0003800000 */
[----:B------:R-:W-:Y:S01]  /*1ae0*/  BPT.TRAP 0x1 ;  /* 0x000000040000795c */ /* 0x000fe20000300000 */
.L_x_27:
[----:B------:R-:W-:Y:S01]  /*1af0*/  UIADD3 UR8, UR8, 0x1, URZ ;  /* 0x0000000108087890 */ /* 0x000fe2000fffe03f */
[C---:B------:R-:W-:Y:S01]  /*1b00*/  ISETP.GT.AND P1, PT, R0.reuse, 0x1, PT ;  /* 0x000000010000780c */ /* 0x040fe20003f24270 */
[----:B------:R-:W-:Y:S01]  /*1b10*/  UIADD3 UR9, UR9, 0x1, URZ ;  /* 0x0000000109097890 */ /* 0x000fe2000fffe03f */
[----:B------:R-:W-:Y:S01]  /*1b20*/  VIADD R0, R0, 0xffffffff ;  /* 0xffffffff00007836 */ /* 0x000fe20000000000 */
[----:B------:R-:W-:Y:S02]  /*1b30*/  UISETP.NE.AND UP0, UPT, UR8, 0x6, UPT ;  /* 0x000000060800788c */ /* 0x000fe4000bf05270 */
[----:B------:R-:W-:Y:S02]  /*1b40*/  UISETP.NE.AND UP1, UPT, UR9, 0x6, UPT ;  /* 0x000000060900788c */ /* 0x000fe4000bf25270 */
[----:B------:R-:W-:Y:S02]  /*1b50*/  USEL UR4, URZ, 0x1, UP0 ;  /* 0x000000013f047887 */ /* 0x000fe40008000000 */
[----:B------:R-:W-:-:S02]  /*1b60*/  USEL UR8, UR8, URZ, UP0 ;  /* 0x0000003f08087287 */ /* 0x000fc40008000000 */
[----:B------:R-:W-:Y:S02]  /*1b70*/  USEL UR9, UR9, URZ, UP1 ;  /* 0x0000003f09097287 */ /* 0x000fe40008800000 */
[----:B------:R-:W-:Y:S01]  /*1b80*/  LOP3.LUT R5, R5, UR4, RZ, 0x3c, !PT ;  /* 0x0000000405057c12 */ /* 0x000fe2000f8e3cff */
[----:B------:R-:W-:Y:S09]  /*1b90*/  @P1 BRA `(.L_x_28) ;  /* 0xfffffffc004c1947 */ /* 0x000ff2000383ffff */
.L_x_21:
[----:B-12---:R-:W1:Y:S01]  /*1ba0*/  LDC R0, c[0x0][0x28c] ;  /* 0x0000a300ff007b82 */ /* 0x006e620000000800 */
[----:B------:R2:W-:Y:S01]  /*1bb0*/  SYNCS.ARRIVE.TRANS64.A1T0 RZ, [R158+UR45], RZ ;  /* 0x000000ff9eff79a7 */ /* 0x0005e2000810002d */
[----:B-1----:R-:W-:-:S13]  /*1bc0*/  ISETP.GE.AND P1, PT, R0, 0x1, PT ;  /* 0x000000010000780c */ /* 0x002fda0003f26270 */
[----:B--2---:R-:W-:Y:S05]  /*1bd0*/  @!P1 BRA `(.L_x_29) ;  /* 0x0000000000349947 */ /* 0x004fea0003800000 */
[----:B------:R-:W-:Y:S05]  /*1be0*/  @!P0 BRA `(.L_x_30) ;  /* 0x0000000000048947 */ /* 0x000fea0003800000 */
[----:B------:R-:W-:Y:S01]  /*1bf0*/  BPT.TRAP 0x1 ;  /* 0x000000040000795c */ /* 0x000fe20000300000 */
.L_x_30:
[----:B------:R-:W-:Y:S01]  /*1c00*/  UIADD3 UR6, UR43, UR39, URZ ;  /* 0x000000272b067290 */ /* 0x000fe2000fffe03f */
[----:B------:R-:W-:-:S03]  /*1c10*/  ISETP.GT.U32.AND P0, PT, R16, 0x1, PT ;  /* 0x000000011000780c */ /* 0x000fc60003f04070 */
[----:B------:R-:W-:-:S04]  /*1c20*/  UIMAD.WIDE.U32 UR4, UR6, -0x55555555, URZ ;  /* 0xaaaaaaab060478a5 */ /* 0x000fc8000f8e003f */
[----:B------:R-:W-:-:S04]  /*1c30*/  USHF.R.U32.HI UR4, URZ, 0x2, UR5 ;  /* 0x000000023f047899 */ /* 0x000fc80008011605 */
[----:B------:R-:W-:-:S04]  /*1c40*/  UIMAD UR6, UR4, -0x6, UR6 ;  /* 0xfffffffa040678a4 */ /* 0x000fc8000f8e0206 */
[----:B------:R-:W-:-:S04]  /*1c50*/  ULEA UR6, UR6, UR41, 0x3 ;  /* 0x0000002906067291 */ /* 0x000fc8000f8e183f */
[----:B------:R-:W-:-:S04]  /*1c60*/  UIADD3 UR6, UR6, 0x30, URZ ;  /* 0x0000003006067890 */ /* 0x000fc8000fffe03f */
[----:B------:R-:W-:-:S09]  /*1c70*/  UPRMT UR6, URZ, 0x654, UR6 ;  /* 0x000006543f067896 */ /* 0x000fd20008000006 */
[----:B------:R-:W-:Y:S01]  /*1c80*/  SYNCS.ARRIVE.TRANS64.RED.A1T0 RZ, [UR6], RZ ;  /* 0x000000ffffff79a7 */ /* 0x000fe20008100406 */
[----:B------:R-:W-:Y:S05]  /*1c90*/  @P0 BRA `(.L_x_29) ;  /* 0x0000000000040947 */ /* 0x000fea0003800000 */
[----:B------:R-:W-:Y:S01]  /*1ca0*/  BPT.TRAP 0x1 ;  /* 0x000000040000795c */ /* 0x000fe20000300000 */
.L_x_29:
[----:B------:R-:W-:Y:S01]  /*1cb0*/  SHF.L.U32 R0, R173, 0x1f, RZ ;  /* 0x0000001fad007819 */ /* 0x000fe200000006ff */
[----:B------:R-:W-:Y:S01]  /*1cc0*/  UIADD3 UR39, UR44, UR39, URZ ;  /* 0x000000272c277290 */ /* 0x000fe2000fffe03f */
[----:B------:R-:W1:Y:S01]  /*1cd0*/  LDC R15, c[0x0][0x288] ;  /* 0x0000a200ff0f7b82 */ /* 0x000e620000000800 */
[----:B------:R-:W-:Y:S01]  /*1ce0*/  UISETP.GE.U32.AND UP1, UPT, UR44, 0x6, UPT ;  /* 0x000000062c00788c */ /* 0x000fe2000bf26070 */
[----:B------:R-:W-:Y:S01]  /*1cf0*/  IMAD.SHL.U32 R8, R156, 0x2, RZ ;  /* 0x000000029c087824 */ /* 0x000fe200078e00ff */
[----:B------:R-:W-:Y:S02]  /*1d00*/  UISETP.GT.U32.AND UP0, UPT, UR39, 0x5, UPT ;  /* 0x000000052700788c */ /* 0x000fe4000bf04070 */
[----:B------:R-:W-:Y:S02]  /*1d10*/  UIMAD.WIDE.U32 UR4, UR39, -0x55555555, URZ ;  /* 0xaaaaaaab270478a5 */ /* 0x000fe4000f8e003f */
[----:B------:R-:W-:Y:S01]  /*1d20*/  UISETP.LT.U32.AND UP0, UPT, UR44, 0x6, UP0 ;  /* 0x000000062c00788c */ /* 0x000fe20008701070 */
[----:B------:R-:W2:Y:S01]  /*1d30*/  SYNCS.PHASECHK.TRANS64.TRYWAIT P0, [R157+UR42+0x10], R0 ;  /* 0x000010009d0075a7 */ /* 0x000ea2000800016a */
[----:B------:R-:W-:Y:S01]  /*1d40*/  USHF.R.U32.HI UR4, URZ, 0x2, UR5 ;  /* 0x000000023f047899 */ /* 0x000fe20008011605 */
[----:B------:R-:W-:Y:S01]  /*1d50*/  SHF.R.S32.HI R9, RZ, 0x1f, R8 ;  /* 0x0000001fff097819 */ /* 0x000fe20000011408 */
[----:B------:R-:W-:-:S02]  /*1d60*/  USEL UR6, URZ, 0x1, !UP0 ;  /* 0x000000013f067887 */ /* 0x000fc4000c000000 */
[----:B------:R-:W-:Y:S02]  /*1d70*/  UIMAD UR39, UR4, -0x6, UR39 ;  /* 0xfffffffa042778a4 */ /* 0x000fe4000f8e0227 */
[----:B------:R-:W-:-:S04]  /*1d80*/  ULOP3.LUT UR38, UR38, UR6, URZ, 0x3c, !UPT ;  /* 0x0000000626267292 */ /* 0x000fc8000f8e3c3f */
[----:B------:R-:W-:Y:S01]  /*1d90*/  @UP1 ULOP3.LUT UR38, UR38, 0x1, UR4, 0x78, !UPT ;  /* 0x0000000126261892 */ /* 0x000fe2000f8e7804 */
[----:B-12---:R-:W-:Y:S11]  /*1da0*/  @!P0 BRA `(.L_x_31) ;  /* 0x0000009400748947 */ /* 0x006ff60003800000 */
.L_x_315:
[----:B------:R-:W-:Y:S01]  /*1db0*/  IMAD.SHL.U32 R14, R19, 0x40, RZ ;  /* 0x00000040130e7824 */ /* 0x000fe200078e00ff */
[----:B------:R-:W-:Y:S01]  /*1dc0*/  ULDC UR6, c[0x0][0x284] ;  /* 0x0000a10000067ab9 */ /* 0x000fe20000000800 */
[----:B0-----:R-:W-:Y:S01]  /*1dd0*/  IMAD.SHL.U32 R12, R22, 0x100, RZ ;  /* 0x00000100160c7824 */ /* 0x001fe200078e00ff */
[----:B------:R-:W-:Y:S01]  /*1de0*/  SHF.R.S32.HI R165, RZ, 0x1f, R2 ;  /* 0x0000001fffa57819 */ /* 0x000fe20000011402 */
[----:B------:R-:W-:Y:S01]  /*1df0*/  ULDC.64 UR4, c[0x0][0x5d0] ;  /* 0x0001740000047ab9 */ /* 0x000fe20000000a00 */
[----:B------:R-:W-:Y:S01]  /*1e00*/  ISETP.GE.AND P0, PT, R14, UR6, PT ;  /* 0x000000060e007c0c */ /* 0x000fe2000bf06270 */
[----:B------:R-:W-:Y:S01]  /*1e10*/  IMAD.WIDE.U32 R4, R2, UR4, R8 ;  /* 0x0000000402047c25 */ /* 0x000fe2000f8e0008 */
[----:B------:R-:W-:Y:S02]  /*1e20*/  SHF.R.S32.HI R13, RZ, 0x1f, R12 ;  /* 0x0000001fff0d7819 */ /* 0x000fe4000001140c */
[C---:B------:R-:W-:Y:S01]  /*1e30*/  ISETP.GE.OR P0, PT, R12.reuse, R15, P0 ;  /* 0x0000000f0c00720c */ /* 0x040fe20000706670 */
[----:B------:R-:W-:Y:S01]  /*1e40*/  IMAD R3, R165, UR4, RZ ;  /* 0x00000004a5037c24 */ /* 0x000fe2000f8e02ff */
[----:B------:R-:W-:-:S03]  /*1e50*/  IADD3 R6, P1, R12, R4, RZ ;  /* 0x000000040c067210 */ /* 0x000fc60007f3e0ff */
[----:B------:R-:W-:-:S05]  /*1e60*/  IMAD R3, R2, UR5, R3 ;  /* 0x0000000502037c24 */ /* 0x000fca000f8e0203 */
[----:B------:R-:W-:-:S03]  /*1e70*/  IADD3.X R7, R13, R5, R3, P1, !PT ;  /* 0x000000050d077210 */ /* 0x000fc60000ffe403 */
[----:B------:R-:W-:Y:S05]  /*1e80*/  @P0 BRA `(.L_x_32) ;  /* 0x0000007c000c0947 */ /* 0x000fea0003800000 */
[----:B------:R-:W0:Y:S01]  /*1e90*/  LDC.64 R10, c[0x0][0x5c8] ;  /* 0x00017200ff0a7b82 */ /* 0x000e220000000a00 */
[----:B-----5:R-:W-:Y:S01]  /*1ea0*/  FSETP.NEU.AND P0, PT, R152, RZ, PT ;  /* 0x000000ff9800720b */ /* 0x020fe20003f0d000 */
[----:B------:R-:W-:Y:S01]  /*1eb0*/  IMAD R3, R156, -0x2, R15 ;  /* 0xfffffffe9c037824 */ /* 0x000fe200078e020f */
[----:B------:R-:W-:Y:S01]  /*1ec0*/  BSSY B0, `(.L_x_32) ;  /* 0x00007bf000007945 */ /* 0x000fe20003800000 */
[----:B------:R-:W-:-:S04]  /*1ed0*/  IMAD.WIDE R162, R19, 0x40, R154 ;  /* 0x0000004013a27825 */ /* 0x000fc800078e029a */
[----:B-1----:R-:W-:Y:S02]  /*1ee0*/  IMAD.IADD R0, R3, 0x1, -R12 ;  /* 0x0000000103007824 */ /* 0x002fe400078e0a0c */
[----:B------:R-:W-:-:S03]  /*1ef0*/  IMAD.IADD R3, R161, 0x1, -R14 ;  /* 0x00000001a1037824 */ /* 0x000fc600078e0a0e */
[----:B------:R-:W-:-:S04]  /*1f00*/  ISETP.GT.AND P2, PT, R0, RZ, PT ;  /* 0x000000ff0000720c */ /* 0x000fc80003f44270 */
[----:B------:R-:W-:Y:S01]  /*1f10*/  ISETP.GT.AND P1, PT, R3, RZ, P2 ;  /* 0x000000ff0300720c */ /* 0x000fe20001724270 */
[-C--:B0-----:R-:W-:Y:S02]  /*1f20*/  IMAD R4, R163, R10.reuse, RZ ;  /* 0x0000000aa3047224 */ /* 0x081fe400078e02ff */
[----:B------:R-:W-:-:S04]  /*1f30*/  IMAD.WIDE.U32 R6, R162, R10, R6 ;  /* 0x0000000aa2067225 */ /* 0x000fc800078e0006 */
[----:B------:R-:W-:-:S04]  /*1f40*/  IMAD R5, R162, R11, R4 ;  /* 0x0000000ba2057224 */ /* 0x000fc800078e0204 */
[----:B------:R-:W-:Y:S01]  /*1f50*/  IMAD.IADD R179, R7, 0x1, R5 ;  /* 0x0000000107b37824 */ /* 0x000fe200078e0205 */
[----:B------:R-:W-:Y:S06]  /*1f60*/  @!P0 BRA `(.L_x_33) ;  /* 0x0000005400a08947 */ /* 0x000fec0003800000 */
[----:B------:R-:W0:Y:S01]  /*1f70*/  LDC.64 R20, c[0x0][0x5b8] ;  /* 0x00016e00ff147b82 */ /* 0x000e220000000a00 */
[----:B------:R-:W-:-:S07]  /*1f80*/  ULDC.64 UR4, c[0x0][0x5c0] ;  /* 0x0001700000047ab9 */ /* 0x000fce0000000a00 */
[----:B------:R-:W1:Y:S08]  /*1f90*/  LDC.64 R166, c[0x0][0x5b0] ;  /* 0x00016c00ffa67b82 */ /* 0x000e700000000a00 */
[----:B------:R-:W2:Y:S01]  /*1fa0*/  LDC.64 R14, c[0x0][0x5a8] ;  /* 0x00016a00ff0e7b82 */ /* 0x000ea20000000a00 */
[-C--:B0-----:R-:W-:Y:S02]  /*1fb0*/  IMAD R7, R165, R20.reuse, RZ ;  /* 0x00000014a5077224 */ /* 0x081fe400078e02ff */
[----:B------:R-:W-:-:S04]  /*1fc0*/  IMAD.WIDE.U32 R4, R2, R20, R8 ;  /* 0x0000001402047225 */ /* 0x000fc800078e0008 */
[----:B------:R-:W-:Y:S01]  /*1fd0*/  IMAD R175, R2, R21, R7 ;  /* 0x0000001502af7224 */ /* 0x000fe200078e0207 */
[----:B------:R-:W-:Y:S01]  /*1fe0*/  IADD3 R164, P0, R12, R4, RZ ;  /* 0x000000040ca47210 */ /* 0x000fe20007f1e0ff */
[----:B-1----:R-:W-:-:S03]  /*1ff0*/  IMAD R4, R163, R166, RZ ;  /* 0x000000a6a3047224 */ /* 0x002fc600078e02ff */
[----:B------:R-:W-:Y:S01]  /*2000*/  IADD3.X R165, R13, R5, R175, P0, !PT ;  /* 0x000000050da57210 */ /* 0x000fe200007fe4af */
[C---:B------:R-:W-:Y:S02]  /*2010*/  IMAD R177, R162.reuse, R167, R4 ;  /* 0x000000a7a2b17224 */ /* 0x040fe400078e0204 */
[----:B------:R-:W-:-:S04]  /*2020*/  IMAD.WIDE.U32 R4, R162, R166, R164 ;  /* 0x000000a6a2047225 */ /* 0x000fc800078e00a4 */
[----:B------:R-:W-:Y:S01]  /*2030*/  IMAD.IADD R5, R5, 0x1, R177 ;  /* 0x0000000105057824 */ /* 0x000fe200078e02b1 */
[----:B--2---:R-:W-:-:S04]  /*2040*/  LEA R168, P0, R4, R14, 0x1 ;  /* 0x0000000e04a87211 */ /* 0x004fc800078008ff */
[----:B------:R-:W-:-:S05]  /*2050*/  LEA.HI.X R169, R4, R15, R5, 0x1, P0 ;  /* 0x0000000f04a97211 */ /* 0x000fca00000f0c05 */
[----:B------:R0:W2:Y:S01]  /*2060*/  @P1 LDG.E.LTC128B.U16 R19, desc[UR36][R168.64] ;  /* 0x00000024a8131981 */ /* 0x0000a2000c1e1520 */
[----:B------:R-:W-:Y:S01]  /*2070*/  IMAD.WIDE.U32 R4, R162, R166, R12 ;  /* 0x000000a6a2047225 */ /* 0x000fe200078e000c */
[----:B------:R-:W-:Y:S02]  /*2080*/  BSSY B1, `(.L_x_34) ;  /* 0x0000014000017945 */ /* 0x000fe40003800000 */
[----:B------:R-:W-:-:S04]  /*2090*/  IADD3 R170, P0, R8, R4, RZ ;  /* 0x0000000408aa7210 */ /* 0x000fc80007f1e0ff */
[----:B------:R-:W-:Y:S01]  /*20a0*/  IADD3.X R171, R9, R177, R5, P0, !PT ;  /* 0x000000b109ab7210 */ /* 0x000fe200007fe405 */
[----:B0-----:R-:W-:Y:S01]  /*20b0*/  IMAD.SHL.U32 R168, R166, 0x8, RZ ;  /* 0x00000008a6a87824 */ /* 0x001fe200078e00ff */
[----:B------:R-:W-:Y:S02]  /*20c0*/  LEA R4, P0, R6, UR4, 0x1 ;  /* 0x0000000406047c11 */ /* 0x000fe4000f8008ff */
[----:B------:R-:W-:Y:S01]  /*20d0*/  SHF.L.U64.HI R169, R166, 0x3, R167 ;  /* 0x00000003a6a97819 */ /* 0x000fe200000102a7 */
[----:B------:R-:W-:Y:S01]  /*20e0*/  IMAD.WIDE.U32 R170, R2, R20, R170 ;  /* 0x0000001402aa7225 */ /* 0x000fe200078e00aa */
[----:B------:R-:W-:Y:S02]  /*20f0*/  LEA.HI.X R5, R6, UR5, R179, 0x1, P0 ;  /* 0x0000000506057c11 */ /* 0x000fe400080f0cb3 */
[----:B------:R-:W-:Y:S02]  /*2100*/  ISETP.GT.AND P0, PT, R0, 0x1, PT ;  /* 0x000000010000780c */ /* 0x000fe40003f04270 */
[----:B------:R-:W-:-:S02]  /*2110*/  LEA R6, P4, R170, R14, 0x1 ;  /* 0x0000000eaa067211 */ /* 0x000fc400078808ff */
[----:B------:R-:W-:Y:S01]  /*2120*/  ISETP.GT.AND P3, PT, R3, RZ, P0 ;  /* 0x000000ff0300720c */ /* 0x000fe20000764270 */
[----:B--2---:R-:W-:-:S05]  /*2130*/  HADD2.F32 R7, -RZ, R19.H0_H0 ;  /* 0x20000013ff077230 */ /* 0x004fca0000004100 */
[----:B------:R-:W-:-:S04]  /*2140*/  FMUL R7, R7, R152 ;  /* 0x0000009807077220 */ /* 0x000fc80000400000 */
[----:B------:R-:W-:-:S05]  /*2150*/  FFMA R7, R24, R153, R7 ;  /* 0x0000009918077223 */ /* 0x000fca0000000007 */
[----:B------:R-:W-:Y:S01]  /*2160*/  F2FP.F16.F32.PACK_AB R21, RZ, R7 ;  /* 0x00000007ff15723e */ /* 0x000fe200000000ff */
[----:B------:R-:W-:-:S04]  /*2170*/  IMAD.IADD R7, R175, 0x1, R171 ;  /* 0x00000001af077824 */ /* 0x000fc800078e02ab */
[----:B------:R0:W-:Y:S01]  /*2180*/  @P1 STG.E.U16 desc[UR36][R4.64], R21 ;  /* 0x0000001504001986 */ /* 0x0001e2000c101524 */
[----:B------:R-:W-:Y:S01]  /*2190*/  LEA.HI.X R7, R170, R15, R7, 0x1, P4 ;  /* 0x0000000faa077211 */ /* 0x000fe200020f0c07 */
[----:B------:R-:W-:Y:S06]  /*21a0*/  @!P3 BRA `(.L_x_35) ;  /* 0x000000000004b947 */ /* 0x000fec0003800000 */
[----:B------:R1:W5:Y:S02]  /*21b0*/  LDG.E.LTC128B.U16 R19, desc[UR36][R6.64+0x2] ;  /* 0x0000022406137981 */ /* 0x000364000c1e1520 */
.L_x_35:
[----:B------:R-:W-:Y:S05]  /*21c0*/  BSYNC B1 ;  /* 0x0000000000017941 */ /* 0x000fea0003800000 */
.L_x_34:
[----:B0----5:R-:W-:Y:S01]  /*21d0*/  HADD2.F32 R21, -RZ, R19.H0_H0 ;  /* 0x20000013ff157230 */ /* 0x021fe20000004100 */
[----:B------:R-:W-:Y:S01]  /*21e0*/  ISETP.GT.AND P2, PT, R3, 0x8, P2 ;  /* 0x000000080300780c */ /* 0x000fe20001744270 */
[----:B------:R-:W-:-:S04]  /*21f0*/  IMAD.WIDE.U32 R168, R162, R166, R168 ;  /* 0x000000a6a2a87225 */ /* 0x000fc800078e00a8 */
[----:B------:R-:W-:Y:S01]  /*2200*/  FMUL R22, R21, R152 ;  /* 0x0000009815167220 */ /* 0x000fe20000400000 */
[----:B------:R-:W-:Y:S01]  /*2210*/  IMAD.IADD R177, R177, 0x1, R169 ;  /* 0x00000001b1b17824 */ /* 0x000fe200078e02a9 */
[----:B------:R-:W-:Y:S02]  /*2220*/  IADD3 R21, P1, R164, R168, RZ ;  /* 0x000000a8a4157210 */ /* 0x000fe40007f3e0ff */
[----:B------:R-:W-:-:S03]  /*2230*/  FFMA R22, R25, R153, R22 ;  /* 0x0000009919167223 */ /* 0x000fc60000000016 */
[----:B------:R-:W-:Y:S01]  /*2240*/  IMAD.X R164, R177, 0x1, R165, P1 ;  /* 0x00000001b1a47824 */ /* 0x000fe200008e06a5 */
[C---:B------:R-:W-:Y:S02]  /*2250*/  LEA R24, P1, R21.reuse, R14, 0x1 ;  /* 0x0000000e15187211 */ /* 0x040fe400078208ff */
[----:B------:R-:W-:Y:S02]  /*2260*/  F2FP.F16.F32.PACK_AB R22, RZ, R22 ;  /* 0x00000016ff16723e */ /* 0x000fe400000000ff */
[----:B------:R-:W-:Y:S02]  /*2270*/  LEA.HI.X R25, R21, R15, R164, 0x1, P1 ;  /* 0x0000000f15197211 */ /* 0x000fe400008f0ca4 */
[----:B------:R-:W-:Y:S02]  /*2280*/  PRMT R21, R22, 0x7610, R21 ;  /* 0x0000761016157816 */ /* 0x000fe40000000015 */
[----:B------:R-:W-:-:S03]  /*2290*/  PRMT R22, R19, 0x7610, R22 ;  /* 0x0000761013167816 */ /* 0x000fc60000000016 */
[----:B------:R0:W-:Y:S04]  /*22a0*/  @P3 STG.E.U16 desc[UR36][R4.64+0x2], R21 ;  /* 0x0000021504003986 */ /* 0x0001e8000c101524 */
[----:B------:R-:W2:Y:S01]  /*22b0*/  @P2 LDG.E.LTC128B.U16 R22, desc[UR36][R24.64] ;  /* 0x0000002418162981 */ /* 0x000ea2000c1e1520 */
[----:B------:R-:W-:Y:S01]  /*22c0*/  IADD3 R8, P1, P3, R8, R168, R12 ;  /* 0x000000a808087210 */ /* 0x000fe20007b3e00c */
[----:B------:R-:W-:Y:S01]  /*22d0*/  BSSY B1, `(.L_x_36) ;  /* 0x0000011000017945 */ /* 0x000fe20003800000 */
[C---:B------:R-:W-:Y:S02]  /*22e0*/  SHF.L.U64.HI R11, R10.reuse, 0x4, R11 ;  /* 0x000000040a0b7819 */ /* 0x040fe4000001020b */
[----:B------:R-:W-:Y:S02]  /*22f0*/  IADD3.X R9, R9, R177, R13, P1, P3 ;  /* 0x000000b109097210 */ /* 0x000fe40000fe640d */
[----:B------:R-:W-:-:S02]  /*2300*/  LEA R10, P1, R10, R4, 0x4 ;  /* 0x000000040a0a7211 */ /* 0x000fc400078220ff */
[----:B------:R-:W-:Y:S01]  /*2310*/  ISETP.GT.AND P0, PT, R3, 0x8, P0 ;  /* 0x000000080300780c */ /* 0x000fe20000704270 */
[----:B0-----:R-:W-:-:S04]  /*2320*/  IMAD.WIDE.U32 R20, R2, R20, R8 ;  /* 0x0000001402147225 */ /* 0x001fc800078e0008 */
[----:B------:R-:W-:Y:S01]  /*2330*/  IMAD.X R11, R11, 0x1, R5, P1 ;  /* 0x000000010b0b7824 */ /* 0x000fe200008e0605 */
[----:B------:R-:W-:Y:S01]  /*2340*/  LEA R8, P3, R20, R14, 0x1 ;  /* 0x0000000e14087211 */ /* 0x000fe200078608ff */
[----:B------:R-:W-:-:S05]  /*2350*/  IMAD.IADD R2, R175, 0x1, R21 ;  /* 0x00000001af027824 */ /* 0x000fca00078e0215 */
[----:B------:R-:W-:Y:S01]  /*2360*/  LEA.HI.X R9, R20, R15, R2, 0x1, P3 ;  /* 0x0000000f14097211 */ /* 0x000fe200018f0c02 */
[----:B--2---:R-:W-:-:S05]  /*2370*/  HADD2.F32 R19, -RZ, R22.H0_H0 ;  /* 0x20000016ff137230 */ /* 0x004fca0000004100 */
[----:B------:R-:W-:-:S04]  /*2380*/  FMUL R19, R19, R152 ;  /* 0x0000009813137220 */ /* 0x000fc80000400000 */
[----:B------:R-:W-:-:S05]  /*2390*/  FFMA R19, R26, R153, R19 ;  /* 0x000000991a137223 */ /* 0x000fca0000000013 */
[----:B------:R-:W-:-:S05]  /*23a0*/  F2FP.F16.F32.PACK_AB R19, RZ, R19 ;  /* 0x00000013ff13723e */ /* 0x000fca00000000ff */
[----:B------:R0:W-:Y:S01]  /*23b0*/  @P2 STG.E.U16 desc[UR36][R10.64], R19 ;  /* 0x000000130a002986 */ /* 0x0001e2000c101524 */
[----:B------:R-:W-:Y:S05]  /*23c0*/  @!P0 BRA `(.L_x_37) ;  /* 0x0000000000048947 */ /* 0x000fea0003800000 */
[----:B------:R2:W5:Y:S02]  /*23d0*/  LDG.E.LTC128B.U16 R22, desc[UR36][R8.64+0x2] ;  /* 0x0000022408167981 */ /* 0x000564000c1e1520 */
.L_x_37:
[----:B------:R-:W-:Y:S05]  /*23e0*/  BSYNC B1 ;  /* 0x0000000000017941 */ /* 0x000fea0003800000 */
.L_x_36:
[----:B-----5:R-:W-:Y:S01]  /*23f0*/  HADD2.F32 R13, -RZ, R22.H0_H0 ;  /* 0x20000016ff0d7230 */ /* 0x020fe20000004100 */
[----:B------:R-:W-:Y:S01]  /*2400*/  ISETP.GT.AND P1, PT, R0, 0x8, PT ;  /* 0x000000080000780c */ /* 0x000fe20003f24270 */
[----:B------:R-:W-:Y:S03]  /*2410*/  BSSY B1, `(.L_x_38) ;  /* 0x0000008000017945 */ /* 0x000fe60003800000 */
[----:B------:R-:W-:Y:S01]  /*2420*/  FMUL R2, R13, R152 ;  /* 0x000000980d027220 */ /* 0x000fe20000400000 */
[----:B------:R-:W-:-:S03]  /*2430*/  ISETP.GT.AND P2, PT, R3, RZ, P1 ;  /* 0x000000ff0300720c */ /* 0x000fc60000f44270 */
[----:B------:R-:W-:-:S05]  /*2440*/  FFMA R2, R27, R153, R2 ;  /* 0x000000991b027223 */ /* 0x000fca0000000002 */
[----:B------:R-:W-:-:S05]  /*2450*/  F2FP.F16.F32.PACK_AB R2, RZ, R2 ;  /* 0x00000002ff02723e */ /* 0x000fca00000000ff */
[----:B------:R3:W-:Y:S01]  /*2460*/  @P0 STG.E.U16 desc[UR36][R10.64+0x2], R2 ;  /* 0x000002020a000986 */ /* 0x0007e2000c101524 */
[----:B------:R-:W-:Y:S05]  /*2470*/  @!P2 BRA `(.L_x_39) ;  /* 0x000000000004a947 */ /* 0x000fea0003800000 */
[----:B------:R4:W5:Y:S02]  /*2480*/  LDG.E.LTC128B.U16 R22, desc[UR36][R6.64+0x10] ;  /* 0x0000102406167981 */ /* 0x000964000c1e1520 */
.L_x_39:
[----:B------:R-:W-:Y:S05]  /*2490*/  BSYNC B1 ;  /* 0x0000000000017941 */ /* 0x000fea0003800000 */
.L_x_38:
        /* <DEDUP_REMOVED lines=10> */
.L_x_41:
[----:B------:R-:W-:Y:S05]  /*2540*/  BSYNC B1 ;  /* 0x0000000000017941 */ /* 0x000fea0003800000 */
.L_x_40:
[----:B0----5:R-:W-:Y:S01]  /*2550*/  HADD2.F32 R13, -RZ, R22.H0_H0 ;  /* 0x20000016ff0d7230 */ /* 0x021fe20000004100 */
[----:B------:R-:W-:Y:S01]  /*2560*/  ISETP.GT.AND P1, PT, R3, 0x8, P1 ;  /* 0x000000080300780c */ /* 0x000fe20000f24270 */
[----:B------:R-:W-:Y:S03]  /*2570*/  BSSY B1, `(.L_x_42) ;  /* 0x0000007000017945 */ /* 0x000fe60003800000 */
[----:B---3--:R-:W-:-:S04]  /*2580*/  FMUL R2, R13, R152 ;  /* 0x000000980d027220 */ /* 0x008fc80000400000 */
[----:B------:R-:W-:-:S05]  /*2590*/  FFMA R2, R29, R153, R2 ;  /* 0x000000991d027223 */ /* 0x000fca0000000002 */
[----:B------:R-:W-:-:S05]  /*25a0*/  F2FP.F16.F32.PACK_AB R2, RZ, R2 ;  /* 0x00000002ff02723e */ /* 0x000fca00000000ff */
[----:B------:R0:W-:Y:S01]  /*25b0*/  @P3 STG.E.U16 desc[UR36][R4.64+0x12], R2 ;  /* 0x0000120204003986 */ /* 0x0001e2000c101524 */
[----:B------:R-:W-:Y:S05]  /*25c0*/  @!P1 BRA `(.L_x_43) ;  /* 0x0000000000049947 */ /* 0x000fea0003800000 */
[----:B------:R3:W5:Y:S02]  /*25d0*/  LDG.E.LTC128B.U16 R22, desc[UR36][R8.64+0x10] ;  /* 0x0000102408167981 */ /* 0x000764000c1e1520 */
.L_x_43:
[----:B------:R-:W-:Y:S05]  /*25e0*/  BSYNC B1 ;  /* 0x0000000000017941 */ /* 0x000fea0003800000 */
.L_x_42:
[----:B-----5:R-:W-:Y:S01]  /*25f0*/  HADD2.F32 R13, -RZ, R22.H0_H0 ;  /* 0x20000016ff0d7230 */ /* 0x020fe20000004100 */
[----:B------:R-:W-:Y:S01]  /*2600*/  ISETP.GT.AND P0, PT, R3, 0x8, P0 ;  /* 0x000000080300780c */ /* 0x000fe20000704270 */
[----:B------:R-:W-:Y:S03]  /*2610*/  BSSY B1, `(.L_x_44) ;  /* 0x0000007000017945 */ /* 0x000fe60003800000 */
[----:B------:R-:W-:-:S04]  /*2620*/  FMUL R13, R13, R152 ;  /* 0x000000980d0d7220 */ /* 0x000fc80000400000 */
[----:B------:R-:W-:-:S05]  /*2630*/  FFMA R13, R30, R153, R13 ;  /* 0x000000991e0d7223 */ /* 0x000fca000000000d */
[----:B------:R-:W-:-:S05]  /*2640*/  F2FP.F16.F32.PACK_AB R13, RZ, R13 ;  /* 0x0000000dff0d723e */ /* 0x000fca00000000ff */
[----:B------:R0:W-:Y:S01]  /*2650*/  @P1 STG.E.U16 desc[UR36][R10.64+0x10], R13 ;  /* 0x0000100d0a001986 */ /* 0x0001e2000c101524 */
[----:B------:R-:W-:Y:S05]  /*2660*/  @!P0 BRA `(.L_x_45) ;  /* 0x0000000000048947 */ /* 0x000fea0003800000 */
[----:B------:R0:W5:Y:S02]  /*2670*/  LDG.E.LTC128B.U16 R22, desc[UR36][R8.64+0x12] ;  /* 0x0000122408167981 */ /* 0x000164000c1e1520 */
.L_x_45:
[----:B------:R-:W-:Y:S05]  /*2680*/  BSYNC B1 ;  /* 0x0000000000017941 */ /* 0x000fea0003800000 */
.L_x_44:
[----:B0----5:R-:W-:Y:S01]  /*2690*/  HADD2.F32 R13, -RZ, R22.H0_H0 ;  /* 0x20000016ff0d7230 */ /* 0x021fe20000004100 */
        /* <DEDUP_REMOVED lines=9> */
.L_x_47:
[----:B------:R-:W-:Y:S05]  /*2730*/  BSYNC B1 ;  /* 0x0000000000017941 */ /* 0x000fea0003800000 */
.L_x_46:
        /* <DEDUP_REMOVED lines=10> */
.L_x_49:
[----:B------:R-:W-:Y:S05]  /*27e0*/  BSYNC B1 ;  /* 0x0000000000017941 */ /* 0x000fea0003800000 */
.L_x_48:
[----:B0----5:R-:W-:Y:S01]  /*27f0*/  HADD2.F32 R13, -RZ, R22.H0_H0 ;  /* 0x20000016ff0d7230 */ /* 0x021fe20000004100 */
        /* <DEDUP_REMOVED lines=8> */
.L_x_51:
[----:B------:R-:W-:Y:S05]  /*2880*/  BSYNC B1 ;  /* 0x0000000000017941 */ /* 0x000fea0003800000 */
.L_x_50:
        /* <DEDUP_REMOVED lines=9> */
.L_x_53:
[----:B------:R-:W-:Y:S05]  /*2920*/  BSYNC B1 ;  /* 0x0000000000017941 */ /* 0x000fea0003800000 */
.L_x_52:
        /* <DEDUP_REMOVED lines=10> */
.L_x_55:
[----:B------:R-:W-:Y:S05]  /*29d0*/  BSYNC B1 ;  /* 0x0000000000017941 */ /* 0x000fea0003800000 */
.L_x_54:
        /* <DEDUP_REMOVED lines=10> */
.L_x_57:
[----:B------:R-:W-:Y:S05]  /*2a80*/  BSYNC B1 ;  /* 0x0000000000017941 */ /* 0x000fea0003800000 */
.L_x_56:
        /* <DEDUP_REMOVED lines=9> */
.L_x_59:
[----:B------:R-:W-:Y:S05]  /*2b20*/  BSYNC B1 ;  /* 0x0000000000017941 */ /* 0x000fea0003800000 */
.L_x_58:
        /* <DEDUP_REMOVED lines=9> */
.L_x_61:
[----:B------:R-:W-:Y:S05]  /*2bc0*/  BSYNC B1 ;  /* 0x0000000000017941 */ /* 0x000fea0003800000 */
.L_x_60:
        /* <DEDUP_REMOVED lines=10> */
.L_x_63:
[----:B------:R-:W-:Y:S05]  /*2c70*/  BSYNC B1 ;  /* 0x0000000000017941 */ /* 0x000fea0003800000 */
.L_x_62:
        /* <DEDUP_REMOVED lines=10> */
.L_x_65:
[----:B------:R-:W-:Y:S05]  /*2d20*/  BSYNC B1 ;  /* 0x0000000000017941 */ /* 0x000fea0003800000 */
.L_x_64:
        /* <DEDUP_REMOVED lines=9> */
.L_x_67:
[----:B------:R-:W-:Y:S05]  /*2dc0*/  BSYNC B1 ;  /* 0x0000000000017941 */ /* 0x000fea0003800000 */
.L_x_66:
        /* <DEDUP_REMOVED lines=9> */
.L_x_69:
[----:B------:R-:W-:Y:S05]  /*2e60*/  BSYNC B1 ;  /* 0x0000000000017941 */ /* 0x000fea0003800000 */
.L_x_68:
        /* <DEDUP_REMOVED lines=10> */
.L_x_71:
[----:B------:R-:W-:Y:S05]  /*2f10*/  BSYNC B1 ;  /* 0x0000000000017941 */ /* 0x000fea0003800000 */
.L_x_70:
        /* <DEDUP_REMOVED lines=10> */
.L_x_73:
[----:B------:R-:W-:Y:S05]  /*2fc0*/  BSYNC B1 ;  /* 0x0000000000017941 */ /* 0x000fea0003800000 */
.L_x_72:
        /* <DEDUP_REMOVED lines=9> */
.L_x_75:
[----:B------:R-:W-:Y:S05]  /*3060*/  BSYNC B1 ;  /* 0x0000000000017941 */ /* 0x000fea0003800000 */
.L_x_74:
        /* <DEDUP_REMOVED lines=9> */
.L_x_77:
[----:B------:R-:W-:Y:S05]  /*3100*/  BSYNC B1 ;  /* 0x0000000000017941 */ /* 0x000fea0003800000 */
.L_x_76:
        /* <DEDUP_REMOVED lines=10> */
.L_x_79:
[----:B------:R-:W-:Y:S05]  /*31b0*/  BSYNC B1 ;  /* 0x0000000000017941 */ /* 0x000fea0003800000 */
.L_x_78:
        /* <DEDUP_REMOVED lines=10> */
.L_x_81:
[----:B------:R-:W-:Y:S05]  /*3260*/  BSYNC B1 ;  /* 0x0000000000017941 */ /* 0x000fea0003800000 */
.L_x_80:
        /* <DEDUP_REMOVED lines=9> */
.L_x_83:
[----:B------:R-:W-:Y:S05]  /*3300*/  BSYNC B1 ;  /* 0x0000000000017941 */ /* 0x000fea0003800000 */
.L_x_82:
        /* <DEDUP_REMOVED lines=9> */
.L_x_85:
[----:B------:R-:W-:Y:S05]  /*33a0*/  BSYNC B1 ;  /* 0x0000000000017941 */ /* 0x000fea0003800000 */
.L_x_84:
        /* <DEDUP_REMOVED lines=10> */
.L_x_87:
[----:B------:R-:W-:Y:S05]  /*3450*/  BSYNC B1 ;  /* 0x0000000000017941 */ /* 0x000fea0003800000 */
.L_x_86:
        /* <DEDUP_REMOVED lines=10> */
.L_x_89:
[----:B------:R-:W-:Y:S05]  /*3500*/  BSYNC B1 ;  /* 0x0000000000017941 */ /* 0x000fea0003800000 */
.L_x_88:
        /* <DEDUP_REMOVED lines=9> */
.L_x_91:
[----:B------:R-:W-:Y:S05]  /*35a0*/  BSYNC B1 ;  /* 0x0000000000017941 */ /* 0x000fea0003800000 */
.L_x_90:
        /* <DEDUP_REMOVED lines=9> */
.L_x_93:
[----:B------:R-:W-:Y:S05]  /*3640*/  BSYNC B1 ;  /* 0x0000000000017941 */ /* 0x000fea0003800000 */
.L_x_92:
        /* <DEDUP_REMOVED lines=10> */
.L_x_95:
[----:B------:R-:W-:Y:S05]  /*36f0*/  BSYNC B1 ;  /* 0x0000000000017941 */ /* 0x000fea0003800000 */
.L_x_94:
        /* <DEDUP_REMOVED lines=10> */
.L_x_97:
[----:B------:R-:W-:Y:S05]  /*37a0*/  BSYNC B1 ;  /* 0x0000000000017941 */ /* 0x000fea0003800000 */
.L_x_96:
        /* <DEDUP_REMOVED lines=9> */
.L_x_99:
[----:B------:R-:W-:Y:S05]  /*3840*/  BSYNC B1 ;  /* 0x0000000000017941 */ /* 0x000fea0003800000 */
.L_x_98:
        /* <DEDUP_REMOVED lines=9> */
.L_x_101:
[----:B------:R-:W-:Y:S05]  /*38e0*/  BSYNC B1 ;  /* 0x0000000000017941 */ /* 0x000fea0003800000 */
.L_x_100:
        /* <DEDUP_REMOVED lines=10> */
.L_x_103:
[----:B------:R-:W-:Y:S05]  /*3990*/  BSYNC B1 ;  /* 0x0000000000017941 */ /* 0x000fea0003800000 */
.L_x_102:
        /* <DEDUP_REMOVED lines=10> */
.L_x_105:
[----:B------:R-:W-:Y:S05]  /*3a40*/  BSYNC B1 ;  /* 0x0000000000017941 */ /* 0x000fea0003800000 */
.L_x_104:
        /* <DEDUP_REMOVED lines=9> */
.L_x_107:
[----:B------:R-:W-:Y:S05]  /*3ae0*/  BSYNC B1 ;  /* 0x0000000000017941 */ /* 0x000fea0003800000 */
.L_x_106:
        /* <DEDUP_REMOVED lines=9> */
.L_x_109:
[----:B------:R-:W-:Y:S05]  /*3b80*/  BSYNC B1 ;  /* 0x0000000000017941 */ /* 0x000fea0003800000 */
.L_x_108:
        /* <DEDUP_REMOVED lines=10> */
.L_x_111:
[----:B------:R-:W-:Y:S05]  /*3c30*/  BSYNC B1 ;  /* 0x0000000000017941 */ /* 0x000fea0003800000 */
.L_x_110:
        /* <DEDUP_REMOVED lines=10> */
.L_x_113:
[----:B------:R-:W-:Y:S05]  /*3ce0*/  BSYNC B1 ;  /* 0x0000000000017941 */ /* 0x000fea0003800000 */
.L_x_112:
        /* <DEDUP_REMOVED lines=9> */
.L_x_115:
[----:B------:R-:W-:Y:S05]  /*3d80*/  BSYNC B1 ;  /* 0x0000000000017941 */ /* 0x000fea0003800000 */
.L_x_114:
        /* <DEDUP_REMOVED lines=9> */
.L_x_117:
[----:B------:R-:W-:Y:S05]  /*3e20*/  BSYNC B1 ;  /* 0x0000000000017941 */ /* 0x000fea0003800000 */
.L_x_116:
        /* <DEDUP_REMOVED lines=10> */
.L_x_119:
[----:B------:R-:W-:Y:S05]  /*3ed0*/  BSYNC B1 ;  /* 0x0000000000017941 */ /* 0x000fea0003800000 */
.L_x_118:
        /* <DEDUP_REMOVED lines=10> */
.L_x_121:
[----:B------:R-:W-:Y:S05]  /*3f80*/  BSYNC B1 ;  /* 0x0000000000017941 */ /* 0x000fea0003800000 */
.L_x_120:
        /* <DEDUP_REMOVED lines=9> */
.L_x_123:
[----:B------:R-:W-:Y:S05]  /*4020*/  BSYNC B1 ;  /* 0x0000000000017941 */ /* 0x000fea0003800000 */
.L_x_122:
        /* <DEDUP_REMOVED lines=9> */
.L_x_125:
[----:B------:R-:W-:Y:S05]  /*40c0*/  BSYNC B1 ;  /* 0x0000000000017941 */ /* 0x000fea0003800000 */
.L_x_124:
        /* <DEDUP_REMOVED lines=10> */
.L_x_127:
[----:B------:R-:W-:Y:S05]  /*4170*/  BSYNC B1 ;  /* 0x0000000000017941 */ /* 0x000fea0003800000 */
.L_x_126:
        /* <DEDUP_REMOVED lines=10> */
.L_x_129:
[----:B------:R-:W-:Y:S05]  /*4220*/  BSYNC B1 ;  /* 0x0000000000017941 */ /* 0x000fea0003800000 */
.L_x_128:
        /* <DEDUP_REMOVED lines=9> */
.L_x_131:
[----:B------:R-:W-:Y:S05]  /*42c0*/  BSYNC B1 ;  /* 0x0000000000017941 */ /* 0x000fea0003800000 */
.L_x_130:
        /* <DEDUP_REMOVED lines=9> */
.L_x_133:
[----:B------:R-:W-:Y:S05]  /*4360*/  BSYNC B1 ;  /* 0x0000000000017941 */ /* 0x000fea0003800000 */
.L_x_132:
        /* <DEDUP_REMOVED lines=10> */
.L_x_135:
[----:B------:R-:W-:Y:S05]  /*4410*/  BSYNC B1 ;  /* 0x0000000000017941 */ /* 0x000fea0003800000 */
.L_x_134:
        /* <DEDUP_REMOVED lines=10> */
.L_x_137:
[----:B------:R-:W-:Y:S05]  /*44c0*/  BSYNC B1 ;  /* 0x0000000000017941 */ /* 0x000fea0003800000 */
.L_x_136:
        /* <DEDUP_REMOVED lines=9> */
.L_x_139:
[----:B------:R-:W-:Y:S05]  /*4560*/  BSYNC B1 ;  /* 0x0000000000017941 */ /* 0x000fea0003800000 */
.L_x_138:
        /* <DEDUP_REMOVED lines=9> */
.L_x_141:
[----:B------:R-:W-:Y:S05]  /*4600*/  BSYNC B1 ;  /* 0x0000000000017941 */ /* 0x000fea0003800000 */
.L_x_140:
        /* <DEDUP_REMOVED lines=10> */
.L_x_143:
[----:B------:R-:W-:Y:S05]  /*46b0*/  BSYNC B1 ;  /* 0x0000000000017941 */ /* 0x000fea0003800000 */
.L_x_142:
        /* <DEDUP_REMOVED lines=10> */
.L_x_145:
[----:B------:R-:W-:Y:S05]  /*4760*/  BSYNC B1 ;  /* 0x0000000000017941 */ /* 0x000fea0003800000 */
.L_x_144:
        /* <DEDUP_REMOVED lines=9> */
.L_x_147:
[----:B------:R-:W-:Y:S05]  /*4800*/  BSYNC B1 ;  /* 0x0000000000017941 */ /* 0x000fea0003800000 */
.L_x_146:
        /* <DEDUP_REMOVED lines=9> */
.L_x_149:
[----:B------:R-:W-:Y:S05]  /*48a0*/  BSYNC B1 ;  /* 0x0000000000017941 */ /* 0x000fea0003800000 */
.L_x_148:
        /* <DEDUP_REMOVED lines=10> */
.L_x_151:
[----:B------:R-:W-:Y:S05]  /*4950*/  BSYNC B1 ;  /* 0x0000000000017941 */ /* 0x000fea0003800000 */
.L_x_150:
        /* <DEDUP_REMOVED lines=10> */
.L_x_153:
[----:B------:R-:W-:Y:S05]  /*4a00*/  BSYNC B1 ;  /* 0x0000000000017941 */ /* 0x000fea0003800000 */
.L_x_152:
        /* <DEDUP_REMOVED lines=9> */
.L_x_155:
[----:B------:R-:W-:Y:S05]  /*4aa0*/  BSYNC B1 ;  /* 0x0000000000017941 */ /* 0x000fea0003800000 */
.L_x_154:
        /* <DEDUP_REMOVED lines=9> */
.L_x_157:
[----:B------:R-:W-:Y:S05]  /*4b40*/  BSYNC B1 ;  /* 0x0000000000017941 */ /* 0x000fea0003800000 */
.L_x_156:
        /* <DEDUP_REMOVED lines=10> */
.L_x_159:
[----:B------:R-:W-:Y:S05]  /*4bf0*/  BSYNC B1 ;  /* 0x0000000000017941 */ /* 0x000fea0003800000 */
.L_x_158:
        /* <DEDUP_REMOVED lines=10> */
.L_x_161:
[----:B------:R-:W-:Y:S05]  /*4ca0*/  BSYNC B1 ;  /* 0x0000000000017941 */ /* 0x000fea0003800000 */
.L_x_160:
        /* <DEDUP_REMOVED lines=9> */
.L_x_163:
[----:B------:R-:W-:Y:S05]  /*4d40*/  BSYNC B1 ;  /* 0x0000000000017941 */ /* 0x000fea0003800000 */
.L_x_162:
        /* <DEDUP_REMOVED lines=9> */
.L_x_165:
[----:B------:R-:W-:Y:S05]  /*4de0*/  BSYNC B1 ;  /* 0x0000000000017941 */ /* 0x000fea0003800000 */
.L_x_164:
        /* <DEDUP_REMOVED lines=10> */
.L_x_167:
[----:B------:R-:W-:Y:S05]  /*4e90*/  BSYNC B1 ;  /* 0x0000000000017941 */ /* 0x000fea0003800000 */
.L_x_166:
        /* <DEDUP_REMOVED lines=10> */
.L_x_169:
[----:B------:R-:W-:Y:S05]  /*4f40*/  BSYNC B1 ;  /* 0x0000000000017941 */ /* 0x000fea0003800000 */
.L_x_168:
        /* <DEDUP_REMOVED lines=9> */
.L_x_171:
[----:B------:R-:W-:Y:S05]  /*4fe0*/  BSYNC B1 ;  /* 0x0000000000017941 */ /* 0x000fea0003800000 */
.L_x_170:
        /* <DEDUP_REMOVED lines=9> */
.L_x_173:
[----:B------:R-:W-:Y:S05]  /*5080*/  BSYNC B1 ;  /* 0x0000000000017941 */ /* 0x000fea0003800000 */
.L_x_172:
        /* <DEDUP_REMOVED lines=10> */
.L_x_175:
[----:B------:R-:W-:Y:S05]  /*5130*/  BSYNC B1 ;  /* 0x0000000000017941 */ /* 0x000fea0003800000 */
.L_x_174:
        /* <DEDUP_REMOVED lines=10> */
.L_x_177:
[----:B------:R-:W-:Y:S05]  /*51e0*/  BSYNC B1 ;  /* 0x0000000000017941 */ /* 0x000fea0003800000 */
.L_x_176:
        /* <DEDUP_REMOVED lines=9> */
.L_x_179:
[----:B------:R-:W-:Y:S05]  /*5280*/  BSYNC B1 ;  /* 0x0000000000017941 */ /* 0x000fea0003800000 */
.L_x_178:
        /* <DEDUP_REMOVED lines=9> */
.L_x_181:
[----:B------:R-:W-:Y:S05]  /*5320*/  BSYNC B1 ;  /* 0x0000000000017941 */ /* 0x000fea0003800000 */
.L_x_180:
        /* <DEDUP_REMOVED lines=10> */
.L_x_183:
[----:B------:R-:W-:Y:S05]  /*53d0*/  BSYNC B1 ;  /* 0x0000000000017941 */ /* 0x000fea0003800000 */
.L_x_182:
        /* <DEDUP_REMOVED lines=10> */
.L_x_185:
[----:B------:R-:W-:Y:S05]  /*5480*/  BSYNC B1 ;  /* 0x0000000000017941 */ /* 0x000fea0003800000 */
.L_x_184:
        /* <DEDUP_REMOVED lines=9> */
.L_x_187:
[----:B------:R-:W-:Y:S05]  /*5520*/  BSYNC B1 ;  /* 0x0000000000017941 */ /* 0x000fea0003800000 */
.L_x_186:
        /* <DEDUP_REMOVED lines=9> */
.L_x_189:
[----:B------:R-:W-:Y:S05]  /*55c0*/  BSYNC B1 ;  /* 0x0000000000017941 */ /* 0x000fea0003800000 */
.L_x_188:
        /* <DEDUP_REMOVED lines=10> */
.L_x_191:
[----:B------:R-:W-:Y:S05]  /*5670*/  BSYNC B1 ;  /* 0x0000000000017941 */ /* 0x000fea0003800000 */
.L_x_190:
        /* <DEDUP_REMOVED lines=10> */
.L_x_193:
[----:B------:R-:W-:Y:S05]  /*5720*/  BSYNC B1 ;  /* 0x0000000000017941 */ /* 0x000fea0003800000 */
.L_x_192:
        /* <DEDUP_REMOVED lines=9> */
.L_x_195:
[----:B------:R-:W-:Y:S05]  /*57c0*/  BSYNC B1 ;  /* 0x0000000000017941 */ /* 0x000fea0003800000 */
.L_x_194:
        /* <DEDUP_REMOVED lines=9> */
.L_x_197:
[----:B------:R-:W-:Y:S05]  /*5860*/  BSYNC B1 ;  /* 0x0000000000017941 */ /* 0x000fea0003800000 */
.L_x_196:
        /* <DEDUP_REMOVED lines=10> */
.L_x_199:
[----:B------:R-:W-:Y:S05]  /*5910*/  BSYNC B1 ;  /* 0x0000000000017941 */ /* 0x000fea0003800000 */
.L_x_198:
        /* <DEDUP_REMOVED lines=10> */
.L_x_201:
[----:B------:R-:W-:Y:S05]  /*59c0*/  BSYNC B1 ;  /* 0x0000000000017941 */ /* 0x000fea0003800000 */
.L_x_200:
        /* <DEDUP_REMOVED lines=9> */
.L_x_203:
[----:B------:R-:W-:Y:S05]  /*5a60*/  BSYNC B1 ;  /* 0x0000000000017941 */ /* 0x000fea0003800000 */
.L_x_202:
        /* <DEDUP_REMOVED lines=9> */
.L_x_205:
[----:B------:R-:W-:Y:S05]  /*5b00*/  BSYNC B1 ;  /* 0x0000000000017941 */ /* 0x000fea0003800000 */
.L_x_204:
        /* <DEDUP_REMOVED lines=10> */
.L_x_207:
[----:B------:R-:W-:Y:S05]  /*5bb0*/  BSYNC B1 ;  /* 0x0000000000017941 */ /* 0x000fea0003800000 */
.L_x_206:
        /* <DEDUP_REMOVED lines=10> */
.L_x_209:
[----:B------:R-:W-:Y:S05]  /*5c60*/  BSYNC B1 ;  /* 0x0000000000017941 */ /* 0x000fea0003800000 */
.L_x_208:
        /* <DEDUP_REMOVED lines=9> */
.L_x_211:
[----:B------:R-:W-:Y:S05]  /*5d00*/  BSYNC B1 ;  /* 0x0000000000017941 */ /* 0x000fea0003800000 */
.L_x_210:
        /* <DEDUP_REMOVED lines=9> */
.L_x_213:
[----:B------:R-:W-:Y:S05]  /*5da0*/  BSYNC B1 ;  /* 0x0000000000017941 */ /* 0x000fea0003800000 */
.L_x_212:
        /* <DEDUP_REMOVED lines=10> */
.L_x_215:
[----:B------:R-:W-:Y:S05]  /*5e50*/  BSYNC B1 ;  /* 0x0000000000017941 */ /* 0x000fea0003800000 */
.L_x_214:
        /* <DEDUP_REMOVED lines=10> */
.L_x_217:
[----:B------:R-:W-:Y:S05]  /*5f00*/  BSYNC B1 ;  /* 0x0000000000017941 */ /* 0x000fea0003800000 */
.L_x_216:
        /* <DEDUP_REMOVED lines=9> */
.L_x_219:
[----:B------:R-:W-:Y:S05]  /*5fa0*/  BSYNC B1 ;  /* 0x0000000000017941 */ /* 0x000fea0003800000 */
.L_x_218:
        /* <DEDUP_REMOVED lines=9> */
.L_x_221:
[----:B------:R-:W-:Y:S05]  /*6040*/  BSYNC B1 ;  /* 0x0000000000017941 */ /* 0x000fea0003800000 */
.L_x_220:
        /* <DEDUP_REMOVED lines=10> */
.L_x_223:
[----:B------:R-:W-:Y:S05]  /*60f0*/  BSYNC B1 ;  /* 0x0000000000017941 */ /* 0x000fea0003800000 */
.L_x_222:
        /* <DEDUP_REMOVED lines=10> */
.L_x_225:
[----:B------:R-:W-:Y:S05]  /*61a0*/  BSYNC B1 ;  /* 0x0000000000017941 */ /* 0x000fea0003800000 */
.L_x_224:
        /* <DEDUP_REMOVED lines=9> */
.L_x_227:
[----:B------:R-:W-:Y:S05]  /*6240*/  BSYNC B1 ;  /* 0x0000000000017941 */ /* 0x000fea0003800000 */
.L_x_226:
        /* <DEDUP_REMOVED lines=9> */
.L_x_229:
[----:B------:R-:W-:Y:S05]  /*62e0*/  BSYNC B1 ;  /* 0x0000000000017941 */ /* 0x000fea0003800000 */
.L_x_228:
        /* <DEDUP_REMOVED lines=10> */
.L_x_231:
[----:B------:R-:W-:Y:S05]  /*6390*/  BSYNC B1 ;  /* 0x0000000000017941 */ /* 0x000fea0003800000 */
.L_x_230:
        /* <DEDUP_REMOVED lines=10> */
.L_x_233:
[----:B------:R-:W-:Y:S05]  /*6440*/  BSYNC B1 ;  /* 0x0000000000017941 */ /* 0x000fea0003800000 */
.L_x_232:
        /* <DEDUP_REMOVED lines=9> */
.L_x_235:
[----:B------:R-:W-:Y:S05]  /*64e0*/  BSYNC B1 ;  /* 0x0000000000017941 */ /* 0x000fea0003800000 */
.L_x_234:
        /* <DEDUP_REMOVED lines=9> */
.L_x_237:
[----:B------:R-:W-:Y:S05]  /*6580*/  BSYNC B1 ;  /* 0x0000000000017941 */ /* 0x000fea0003800000 */
.L_x_236:
        /* <DEDUP_REMOVED lines=10> */
.L_x_239:
[----:B------:R-:W-:Y:S05]  /*6630*/  BSYNC B1 ;  /* 0x0000000000017941 */ /* 0x000fea0003800000 */
.L_x_238:
        /* <DEDUP_REMOVED lines=10> */
.L_x_241:
[----:B------:R-:W-:Y:S05]  /*66e0*/  BSYNC B1 ;  /* 0x0000000000017941 */ /* 0x000fea0003800000 */
.L_x_240:
        /* <DEDUP_REMOVED lines=9> */
.L_x_243:
[----:B------:R-:W-:Y:S05]  /*6780*/  BSYNC B1 ;  /* 0x0000000000017941 */ /* 0x000fea0003800000 */
.L_x_242:
        /* <DEDUP_REMOVED lines=9> */
.L_x_245:
[----:B------:R-:W-:Y:S05]  /*6820*/  BSYNC B1 ;  /* 0x0000000000017941 */ /* 0x000fea0003800000 */
.L_x_244:
        /* <DEDUP_REMOVED lines=10> */
.L_x_247:
[----:B------:R-:W-:Y:S05]  /*68d0*/  BSYNC B1 ;  /* 0x0000000000017941 */ /* 0x000fea0003800000 */
.L_x_246:
        /* <DEDUP_REMOVED lines=10> */
.L_x_249:
[----:B------:R-:W-:Y:S05]  /*6980*/  BSYNC B1 ;  /* 0x0000000000017941 */ /* 0x000fea0003800000 */
.L_x_248:
        /* <DEDUP_REMOVED lines=9> */
.L_x_251:
[----:B------:R-:W-:Y:S05]  /*6a20*/  BSYNC B1 ;  /* 0x0000000000017941 */ /* 0x000fea0003800000 */
.L_x_250:
        /* <DEDUP_REMOVED lines=9> */
.L_x_253:
[----:B------:R-:W-:Y:S05]  /*6ac0*/  BSYNC B1 ;  /* 0x0000000000017941 */ /* 0x000fea0003800000 */
.L_x_252:
        /* <DEDUP_REMOVED lines=10> */
.L_x_255:
[----:B------:R-:W-:Y:S05]  /*6b70*/  BSYNC B1 ;  /* 0x0000000000017941 */ /* 0x000fea0003800000 */
.L_x_254:
        /* <DEDUP_REMOVED lines=10> */
.L_x_257:
[----:B------:R-:W-:Y:S05]  /*6c20*/  BSYNC B1 ;  /* 0x0000000000017941 */ /* 0x000fea0003800000 */
.L_x_256:
        /* <DEDUP_REMOVED lines=9> */
.L_x_259:
[----:B------:R-:W-:Y:S05]  /*6cc0*/  BSYNC B1 ;  /* 0x0000000000017941 */ /* 0x000fea0003800000 */
.L_x_258:
        /* <DEDUP_REMOVED lines=9> */
.L_x_261:
[----:B------:R-:W-:Y:S05]  /*6d60*/  BSYNC B1 ;  /* 0x0000000000017941 */ /* 0x000fea0003800000 */
.L_x_260:
        /* <DEDUP_REMOVED lines=10> */
.L_x_263:
[----:B------:R-:W-:Y:S05]  /*6e10*/  BSYNC B1 ;  /* 0x0000000000017941 */ /* 0x000fea0003800000 */
.L_x_262:
        /* <DEDUP_REMOVED lines=10> */
.L_x_265:
[----:B------:R-:W-:Y:S05]  /*6ec0*/  BSYNC B1 ;  /* 0x0000000000017941 */ /* 0x000fea0003800000 */
.L_x_264:
        /* <DEDUP_REMOVED lines=9> */
.L_x_267:
[----:B------:R-:W-:Y:S05]  /*6f60*/  BSYNC B1 ;  /* 0x0000000000017941 */ /* 0x000fea0003800000 */
.L_x_266:
        /* <DEDUP_REMOVED lines=9> */
.L_x_269:
[----:B------:R-:W-:Y:S05]  /*7000*/  BSYNC B1 ;  /* 0x0000000000017941 */ /* 0x000fea0003800000 */
.L_x_268:
        /* <DEDUP_REMOVED lines=10> */
.L_x_271:
[----:B------:R-:W-:Y:S05]  /*70b0*/  BSYNC B1 ;  /* 0x0000000000017941 */ /* 0x000fea0003800000 */
.L_x_270:
        /* <DEDUP_REMOVED lines=10> */
.L_x_273:
[----:B------:R-:W-:Y:S05]  /*7160*/  BSYNC B1 ;  /* 0x0000000000017941 */ /* 0x000fea0003800000 */
.L_x_272:
        /* <DEDUP_REMOVED lines=9> */
.L_x_275:
[----:B------:R-:W-:Y:S05]  /*7200*/  BSYNC B1 ;  /* 0x0000000000017941 */ /* 0x000fea0003800000 */
.L_x_274:
        /* <DEDUP_REMOVED lines=9> */
.L_x_277:
[----:B------:R-:W-:Y:S05]  /*72a0*/  BSYNC B1 ;  /* 0x0000000000017941 */ /* 0x000fea0003800000 */
.L_x_276:
        /* <DEDUP_REMOVED lines=10> */
.L_x_279:
[----:B------:R-:W-:Y:S05]  /*7350*/  BSYNC B1 ;  /* 0x0000000000017941 */ /* 0x000fea0003800000 */
.L_x_278:
        /* <DEDUP_REMOVED lines=10> */
.L_x_281:
[----:B------:R-:W-:Y:S05]  /*7400*/  BSYNC B1 ;  /* 0x0000000000017941 */ /* 0x000fea0003800000 */
.L_x_280:
[----:B01--45:R-:W-:Y:S01]  /*7410*/  HADD2.F32 R7, -RZ, R22.H0_H0 ;  /* 0x20000016ff077230 */ /* 0x033fe20000004100 */
        /* <DEDUP_REMOVED lines=8> */
.L_x_283:
[----:B------:R-:W-:Y:S05]  /*74a0*/  BSYNC B1 ;  /* 0x0000000000017941 */ /* 0x000fea0003800000 */
.L_x_282:
[----:B0----5:R-:W-:Y:S01]  /*74b0*/  HADD2.F32 R5, -RZ, R22.H0_H0 ;  /* 0x20000016ff057230 */ /* 0x021fe20000004100 */
[----:B------:R-:W-:Y:S01]  /*74c0*/  ISETP.GT.AND P0, PT, R3, 0x8, P0 ;  /* 0x000000080300780c */ /* 0x000fe20000704270 */
[----:B------:R-:W-:Y:S01]  /*74d0*/  @P1 IMAD.MOV.U32 R4, RZ, RZ, R10 ;  /* 0x000000ffff041224 */ /* 0x000fe200078e000a */
[----:B------:R-:W-:Y:S02]  /*74e0*/  BSSY B1, `(.L_x_284) ;  /* 0x0000009000017945 */ /* 0x000fe40003800000 */
[----:B------:R-:W-:-:S04]  /*74f0*/  FMUL R5, R5, R152 ;  /* 0x0000009805057220 */ /* 0x000fc80000400000 */
[----:B------:R-:W-:-:S05]  /*7500*/  FFMA R5, R150, R153, R5 ;  /* 0x0000009996057223 */ /* 0x000fca0000000005 */
[----:B------:R-:W-:-:S04]  /*7510*/  F2FP.F16.F32.PACK_AB R5, RZ, R5 ;  /* 0x00000005ff05723e */ /* 0x000fc800000000ff */
[----:B------:R-:W-:Y:S01]  /*7520*/  PRMT R2, R5, 0x7610, R2 ;  /* 0x0000761005027816 */ /* 0x000fe20000000002 */
[----:B------:R-:W-:-:S05]  /*7530*/  @P1 IMAD.MOV.U32 R5, RZ, RZ, R11 ;  /* 0x000000ffff051224 */ /* 0x000fca00078e000b */
[----:B------:R0:W-:Y:S01]  /*7540*/  @P1 STG.E.U16 desc[UR36][R4.64+0x1f0], R2 ;  /* 0x0001f00204001986 */ /* 0x0001e2000c101524 */
[----:B------:R-:W-:Y:S05]  /*7550*/  @!P0 BRA `(.L_x_285) ;  /* 0x0000000000048947 */ /* 0x000fea0003800000 */
[----:B------:R4:W5:Y:S02]  /*7560*/  LDG.E.LTC128B.U16 R22, desc[UR36][R8.64+0x1f2] ;  /* 0x0001f22408167981 */ /* 0x000964000c1e1520 */
.L_x_285:
[----:B------:R-:W-:Y:S05]  /*7570*/  BSYNC B1 ;  /* 0x0000000000017941 */ /* 0x000fea0003800000 */
.L_x_284:
[----:B------:R-:W-:Y:S05]  /*7580*/  @!P0 BRA `(.L_x_286) ;  /* 0x0000002400488947 */ /* 0x000fea0003800000 */
[----:B-----5:R-:W-:-:S05]  /*7590*/  HADD2.F32 R3, -RZ, R22.H0_H0 ;  /* 0x20000016ff037230 */ /* 0x020fca0000004100 */
[----:B------:R-:W-:-:S04]  /*75a0*/  FMUL R0, R3, R152 ;  /* 0x0000009803007220 */ /* 0x000fc80000400000 */
[----:B------:R-:W-:-:S05]  /*75b0*/  FFMA R0, R151, R153, R0 ;  /* 0x0000009997007223 */ /* 0x000fca0000000000 */
[----:B------:R-:W-:-:S05]  /*75c0*/  F2FP.F16.F32.PACK_AB R0, RZ, R0 ;  /* 0x00000000ff00723e */ /* 0x000fca00000000ff */
[----:B------:R0:W-:Y:S01]  /*75d0*/  STG.E.U16 desc[UR36][R10.64+0x1f2], R0 ;  /* 0x0001f2000a007986 */ /* 0x0001e2000c101524 */
[----:B------:R-:W-:Y:S05]  /*75e0*/  BRA `(.L_x_286) ;  /* 0x0000002400307947 */ /* 0x000fea0003800000 */
.L_x_33:
[----:B------:R-:W-:Y:S01]  /*75f0*/  ISETP.GT.AND P0, PT, R0, 0x1, PT ;  /* 0x000000010000780c */ /* 0x000fe20003f04270 */
[----:B------:R-:W-:Y:S01]  /*7600*/  ULDC.64 UR4, c[0x0][0x5c0] ;  /* 0x0001700000047ab9 */ /* 0x000fe20000000a00 */
[-C--:B------:R-:W-:Y:S01]  /*7610*/  FMUL R24, R24, R153.reuse ;  /* 0x0000009918187220 */ /* 0x080fe20000400000 */
[-C--:B------:R-:W-:Y:S01]  /*7620*/  FMUL R25, R25, R153.reuse ;  /* 0x0000009919197220 */ /* 0x080fe20000400000 */
[----:B------:R-:W-:Y:S01]  /*7630*/  ISETP.GT.AND P3, PT, R3, RZ, P0 ;  /* 0x000000ff0300720c */ /* 0x000fe20000764270 */
[-C--:B------:R-:W-:Y:S01]  /*7640*/  FMUL R26, R26, R153.reuse ;  /* 0x000000991a1a7220 */ /* 0x080fe20000400000 */
[----:B------:R-:W-:Y:S01]  /*7650*/  LEA R4, P4, R6, UR4, 0x1 ;  /* 0x0000000406047c11 */ /* 0x000fe2000f8808ff */
[-C--:B------:R-:W-:Y:S01]  /*7660*/  FMUL R27, R27, R153.reuse ;  /* 0x000000991b1b7220 */ /* 0x080fe20000400000 */
[----:B------:R-:W-:Y:S01]  /*7670*/  F2FP.F16.F32.PACK_AB R24, RZ, R24 ;  /* 0x00000018ff18723e */ /* 0x000fe200000000ff */
[-C--:B------:R-:W-:Y:S01]  /*7680*/  FMUL R28, R28, R153.reuse ;  /* 0x000000991c1c7220 */ /* 0x080fe20000400000 */
[----:B------:R-:W-:Y:S01]  /*7690*/  LEA.HI.X R5, R6, UR5, R179, 0x1, P4 ;  /* 0x0000000506057c11 */ /* 0x000fe2000a0f0cb3 */
[----:B------:R-:W-:Y:S01]  /*76a0*/  FMUL R29, R29, R153 ;  /* 0x000000991d1d7220 */ /* 0x000fe20000400000 */
[----:B------:R-:W-:Y:S01]  /*76b0*/  F2FP.F16.F32.PACK_AB R25, RZ, R25 ;  /* 0x00000019ff19723e */ /* 0x000fe200000000ff */
[-C--:B------:R-:W-:Y:S01]  /*76c0*/  FMUL R30, R30, R153.reuse ;  /* 0x000000991e1e7220 */ /* 0x080fe20000400000 */
[----:B------:R-:W-:Y:S01]  /*76d0*/  SHF.L.U64.HI R11, R10, 0x4, R11 ;  /* 0x000000040a0b7819 */ /* 0x000fe2000001020b */
[----:B------:R-:W-:Y:S01]  /*76e0*/  @P1 STG.E.U16 desc[UR36][R4.64], R24 ;  /* 0x0000001804001986 */ /* 0x000fe2000c101524 */
[----:B------:R-:W-:Y:S01]  /*76f0*/  ISETP.GT.AND P1, PT, R0, 0x8, PT ;  /* 0x000000080000780c */ /* 0x000fe20003f24270 */
[-C--:B------:R-:W-:Y:S01]  /*7700*/  FMUL R31, R31, R153.reuse ;  /* 0x000000991f1f7220 */ /* 0x080fe20000400000 */
[C---:B------:R-:W-:Y:S01]  /*7710*/  ISETP.GT.AND P4, PT, R3.reuse, 0x8, P0 ;  /* 0x000000080300780c */ /* 0x040fe20000784270 */
[----:B------:R-:W-:Y:S01]  /*7720*/  @P3 STG.E.U16 desc[UR36][R4.64+0x2], R25 ;  /* 0x0000021904003986 */ /* 0x000fe2000c101524 */
[----:B------:R-:W-:Y:S01]  /*7730*/  LEA R6, P3, R10, R4, 0x4 ;  /* 0x000000040a067211 */ /* 0x000fe200078620ff */
[-C--:B------:R-:W-:Y:S01]  /*7740*/  FMUL R32, R32, R153.reuse ;  /* 0x0000009920207220 */ /* 0x080fe20000400000 */
[----:B------:R-:W-:Y:S01]  /*7750*/  ISETP.GT.AND P2, PT, R3, 0x8, P2 ;  /* 0x000000080300780c */ /* 0x000fe20001744270 */
[-C--:B------:R-:W-:Y:S01]  /*7760*/  FMUL R33, R33, R153.reuse ;  /* 0x0000009921217220 */ /* 0x080fe20000400000 */
[----:B------:R-:W-:Y:S01]  /*7770*/  ISETP.GT.AND P0, PT, R0, 0x9, PT ;  /* 0x000000090000780c */ /* 0x000fe20003f04270 */
[----:B------:R-:W-:Y:S01]  /*7780*/  IMAD.X R7, R11, 0x1, R5, P3 ;  /* 0x000000010b077824 */ /* 0x000fe200018e0605 */
[C---:B------:R-:W-:Y:S01]  /*7790*/  ISETP.GT.AND P5, PT, R3.reuse, RZ, P1 ;  /* 0x000000ff0300720c */ /* 0x040fe20000fa4270 */
[-C--:B------:R-:W-:Y:S01]  /*77a0*/  FMUL R34, R34, R153.reuse ;  /* 0x0000009922227220 */ /* 0x080fe20000400000 */
[----:B------:R-:W-:Y:S01]  /*77b0*/  ISETP.GT.AND P3, PT, R3, RZ, P0 ;  /* 0x000000ff0300720c */ /* 0x000fe20000764270 */
[-C--:B------:R-:W-:Y:S01]  /*77c0*/  FMUL R35, R35, R153.reuse ;  /* 0x0000009923237220 */ /* 0x080fe20000400000 */
[----:B------:R-:W-:Y:S01]  /*77d0*/  F2FP.F16.F32.PACK_AB R26, RZ, R26 ;  /* 0x0000001aff1a723e */ /* 0x000fe200000000ff */
[----:B------:R-:W-:Y:S01]  /*77e0*/  FMUL R36, R36, R153 ;  /* 0x0000009924247220 */ /* 0x000fe20000400000 */
[----:B------:R-:W-:Y:S01]  /*77f0*/  F2FP.F16.F32.PACK_AB R27, RZ, R27 ;  /* 0x0000001bff1b723e */ /* 0x000fe200000000ff */
[----:B------:R-:W-:Y:S01]  /*7800*/  FMUL R37, R37, R153 ;  /* 0x0000009925257220 */ /* 0x000fe20000400000 */
[----:B------:R-:W-:Y:S01]  /*7810*/  F2FP.F16.F32.PACK_AB R28, RZ, R28 ;  /* 0x0000001cff1c723e */ /* 0x000fe200000000ff */
[----:B------:R-:W-:Y:S01]  /*7820*/  @P2 STG.E.U16 desc[UR36][R6.64], R26 ;  /* 0x0000001a06002986 */ /* 0x000fe2000c101524 */
[----:B------:R-:W-:Y:S01]  /*7830*/  F2FP.F16.F32.PACK_AB R29, RZ, R29 ;  /* 0x0000001dff1d723e */ /* 0x000fe200000000ff */
[-C--:B------:R-:W-:Y:S01]  /*7840*/  FMUL R38, R38, R153.reuse ;  /* 0x0000009926267220 */ /* 0x080fe20000400000 */
[----:B------:R-:W-:Y:S01]  /*7850*/  ISETP.GT.AND P2, PT, R3, 0x8, P1 ;  /* 0x000000080300780c */ /* 0x000fe20000f44270 */
[----:B------:R-:W-:Y:S01]  /*7860*/  @P4 STG.E.U16 desc[UR36][R6.64+0x2], R27 ;  /* 0x0000021b06004986 */ /* 0x000fe2000c101524 */
[----:B------:R-:W-:Y:S01]  /*7870*/  ISETP.GT.AND P1, PT, R0, 0x10, PT ;  /* 0x000000100000780c */ /* 0x000fe20003f24270 */
[-C--:B------:R-:W-:Y:S01]  /*7880*/  FMUL R39, R39, R153.reuse ;  /* 0x0000009927277220 */ /* 0x080fe20000400000 */
[----:B------:R-:W-:Y:S01]  /*7890*/  F2FP.F16.F32.PACK_AB R30, RZ, R30 ;  /* 0x0000001eff1e723e */ /* 0x000fe200000000ff */
[----:B------:R-:W-:Y:S01]  /*78a0*/  @P5 STG.E.U16 desc[UR36][R4.64+0x10], R28 ;  /* 0x0000101c04005986 */ /* 0x000fe2000c101524 */
[C---:B------:R-:W-:Y:S01]  /*78b0*/  ISETP.GT.AND P4, PT, R3.reuse, RZ, P1 ;  /* 0x000000ff0300720c */ /* 0x040fe20000f84270 */
[----:B------:R-:W-:Y:S01]  /*78c0*/  FMUL R40, R40, R153 ;  /* 0x0000009928287220 */ /* 0x000fe20000400000 */
[----:B------:R-:W-:Y:S01]  /*78d0*/  F2FP.F16.F32.PACK_AB R31, RZ, R31 ;  /* 0x0000001fff1f723e */ /* 0x000fe200000000ff */
[----:B------:R-:W-:Y:S01]  /*78e0*/  @P3 STG.E.U16 desc[UR36][R4.64+0x12], R29 ;  /* 0x0000121d04003986 */ /* 0x000fe2000c101524 */
[----:B------:R-:W-:Y:S01]  /*78f0*/  ISETP.GT.AND P3, PT, R3, 0x8, P0 ;  /* 0x000000080300780c */ /* 0x000fe20000764270 */
[-C--:B------:R-:W-:Y:S01]  /*7900*/  FMUL R41, R41, R153.reuse ;  /* 0x0000009929297220 */ /* 0x080fe20000400000 */
[----:B------:R-:W-:Y:S01]  /*7910*/  ISETP.GT.AND P0, PT, R0, 0x11, PT ;  /* 0x000000110000780c */ /* 0x000fe20003f04270 */
[----:B------:R-:W-:Y:S01]  /*7920*/  @P2 STG.E.U16 desc[UR36][R6.64+0x10], R30 ;  /* 0x0000101e06002986 */ /* 0x000fe2000c101524 */
[----:B------:R-:W-:Y:S01]  /*7930*/  F2FP.F16.F32.PACK_AB R32, RZ, R32 ;  /* 0x00000020ff20723e */ /* 0x000fe200000000ff */
[-C--:B------:R-:W-:Y:S01]  /*7940*/  FMUL R42, R42, R153.reuse ;  /* 0x000000992a2a7220 */ /* 0x080fe20000400000 */
[----:B------:R-:W-:Y:S01]  /*7950*/  ISETP.GT.AND P5, PT, R3, RZ, P0 ;  /* 0x000000ff0300720c */ /* 0x000fe200007a4270 */
[-C--:B------:R-:W-:Y:S01]  /*7960*/  FMUL R43, R43, R153.reuse ;  /* 0x000000992b2b7220 */ /* 0x080fe20000400000 */
[----:B------:R-:W-:Y:S01]  /*7970*/  ISETP.GT.AND P2, PT, R3, 0x8, P1 ;  /* 0x000000080300780c */ /* 0x000fe20000f44270 */
[-C--:B------:R-:W-:Y:S01]  /*7980*/  FMUL R44, R44, R153.reuse ;  /* 0x000000992c2c7220 */ /* 0x080fe20000400000 */
[----:B------:R-:W-:Y:S01]  /*7990*/  ISETP.GT.AND P1, PT, R0, 0x18, PT ;  /* 0x000000180000780c */ /* 0x000fe20003f24270 */
[----:B------:R-:W-:Y:S01]  /*79a0*/  FMUL R45, R45, R153 ;  /* 0x000000992d2d7220 */ /* 0x000fe20000400000 */
[----:B------:R-:W-:Y:S01]  /*79b0*/  F2FP.F16.F32.PACK_AB R33, RZ, R33 ;  /* 0x00000021ff21723e */ /* 0x000fe200000000ff */
[----:B------:R-:W-:Y:S01]  /*79c0*/  @P3 STG.E.U16 desc[UR36][R6.64+0x12], R31 ;  /* 0x0000121f06003986 */ /* 0x000fe2000c101524 */
[C---:B------:R-:W-:Y:S01]  /*79d0*/  ISETP.GT.AND P3, PT, R3.reuse, 0x8, P0 ;  /* 0x000000080300780c */ /* 0x040fe20000764270 */
[-C--:B------:R-:W-:Y:S01]  /*79e0*/  FMUL R46, R46, R153.reuse ;  /* 0x000000992e2e7220 */ /* 0x080fe20000400000 */
[----:B------:R-:W-:Y:S01]  /*79f0*/  ISETP.GT.AND P0, PT, R0, 0x19, PT ;  /* 0x000000190000780c */ /* 0x000fe20003f04270 */
[----:B------:R-:W-:Y:S01]  /*7a00*/  @P4 STG.E.U16 desc[UR36][R4.64+0x20], R32 ;  /* 0x0000202004004986 */ /* 0x000fe2000c101524 */
[----:B------:R-:W-:Y:S01]  /*7a10*/  ISETP.GT.AND P4, PT, R3, RZ, P1 ;  /* 0x000000ff0300720c */ /* 0x000fe20000f84270 */
[-C--:B------:R-:W-:Y:S01]  /*7a20*/  FMUL R47, R47, R153.reuse ;  /* 0x000000992f2f7220 */ /* 0x080fe20000400000 */
[----:B------:R-:W-:Y:S01]  /*7a30*/  F2FP.F16.F32.PACK_AB R34, RZ, R34 ;  /* 0x00000022ff22723e */ /* 0x000fe200000000ff */
[----:B------:R-:W-:Y:S01]  /*7a40*/  @P5 STG.E.U16 desc[UR36][R4.64+0x22], R33 ;  /* 0x0000222104005986 */ /* 0x000fe2000c101524 */
[----:B------:R-:W-:Y:S01]  /*7a50*/  ISETP.GT.AND P5, PT, R3, RZ, P0 ;  /* 0x000000ff0300720c */ /* 0x000fe200007a4270 */
[----:B------:R-:W-:Y:S01]  /*7a60*/  FMUL R48, R48, R153 ;  /* 0x0000009930307220 */ /* 0x000fe20000400000 */
[----:B------:R-:W-:Y:S01]  /*7a70*/  F2FP.F16.F32.PACK_AB R35, RZ, R35 ;  /* 0x00000023ff23723e */ /* 0x000fe200000000ff */
[----:B------:R-:W-:Y:S01]  /*7a80*/  @P2 STG.E.U16 desc[UR36][R6.64+0x20], R34 ;  /* 0x0000202206002986 */ /* 0x000fe2000c101524 */
[----:B------:R-:W-:Y:S01]  /*7a90*/  F2FP.F16.F32.PACK_AB R36, RZ, R36 ;  /* 0x00000024ff24723e */ /* 0x000fe200000000ff */
[-C--:B------:R-:W-:Y:S01]  /*7aa0*/  FMUL R49, R49, R153.reuse ;  /* 0x0000009931317220 */ /* 0x080fe20000400000 */
[C---:B------:R-:W-:Y:S01]  /*7ab0*/  ISETP.GT.AND P2, PT, R3.reuse, 0x8, P1 ;  /* 0x000000080300780c */ /* 0x040fe20000f44270 */
[----:B------:R-:W-:Y:S01]  /*7ac0*/  @P3 STG.E.U16 desc[UR36][R6.64+0x22], R35 ;  /* 0x0000222306003986 */ /* 0x000fe2000c101524 */
[----:B------:R-:W-:Y:S01]  /*7ad0*/  ISETP.GT.AND P1, PT, R0, 0x20, PT ;  /* 0x000000200000780c */ /* 0x000fe20003f24270 */
[----:B------:R-:W-:Y:S01]  /*7ae0*/  FMUL R50, R50, R153 ;  /* 0x0000009932327220 */ /* 0x000fe20000400000 */
[----:B------:R-:W-:Y:S01]  /*7af0*/  F2FP.F16.F32.PACK_AB R37, RZ, R37 ;  /* 0x00000025ff25723e */ /* 0x000fe200000000ff */
[----:B------:R-:W-:Y:S01]  /*7b00*/  @P4 STG.E.U16 desc[UR36][R4.64+0x30], R36 ;  /* 0x0000302404004986 */ /* 0x000fe2000c101524 */
[----:B------:R-:W-:Y:S01]  /*7b10*/  ISETP.GT.AND P3, PT, R3, 0x8, P0 ;  /* 0x000000080300780c */ /* 0x000fe20000764270 */
[-C--:B------:R-:W-:Y:S01]  /*7b20*/  FMUL R51, R51, R153.reuse ;  /* 0x0000009933337220 */ /* 0x080fe20000400000 */
[----:B------:R-:W-:Y:S01]  /*7b30*/  ISETP.GT.AND P0, PT, R0, 0x21, PT ;  /* 0x000000210000780c */ /* 0x000fe20003f04270 */
[----:B------:R-:W-:Y:S01]  /*7b40*/  @P5 STG.E.U16 desc[UR36][R4.64+0x32], R37 ;  /* 0x0000322504005986 */ /* 0x000fe2000c101524 */
[----:B------:R-:W-:Y:S01]  /*7b50*/  ISETP.GT.AND P4, PT, R3, RZ, P1 ;  /* 0x000000ff0300720c */ /* 0x000fe20000f84270 */
[-C--:B------:R-:W-:Y:S01]  /*7b60*/  FMUL R52, R52, R153.reuse ;  /* 0x0000009934347220 */ /* 0x080fe20000400000 */
[----:B------:R-:W-:Y:S01]  /*7b70*/  F2FP.F16.F32.PACK_AB R38, RZ, R38 ;  /* 0x00000026ff26723e */ /* 0x000fe200000000ff */
[-C--:B------:R-:W-:Y:S01]  /*7b80*/  FMUL R53, R53, R153.reuse ;  /* 0x0000009935357220 */ /* 0x080fe20000400000 */
        /* <DEDUP_REMOVED lines=325> */
[----:B------:R-:W-:Y:S01]  /*8fe0*/  FMUL R151, R151, R153 ;  /* 0x0000009997977220 */ /* 0x000fe20000400000 */
[----:B------:R-:W-:Y:S01]  /*8ff0*/  ISETP.GT.AND P2, PT, R3, 0x8, P1 ;  /* 0x000000080300780c */ /* 0x000fe20000f44270 */
[----:B------:R-:W-:Y:S01]  /*9000*/  @P3 STG.E.U16 desc[UR36][R6.64+0x132], R103 ;  /* 0x0001326706003986 */ /* 0x000fe2000c101524 */
[----:B------:R-:W-:-:S02]  /*9010*/  ISETP.GT.AND P1, PT, R0, 0xa8, PT ;  /* 0x000000a80000780c */ /* 0x000fc40003f24270 */
[----:B------:R-:W-:Y:S01]  /*9020*/  F2FP.F16.F32.PACK_AB R105, RZ, R105 ;  /* 0x00000069ff69723e */ /* 0x000fe200000000ff */
[----:B------:R-:W-:Y:S01]  /*9030*/  @P4 STG.E.U16 desc[UR36][R4.64+0x140], R104 ;  /* 0x0001406804004986 */ /* 0x000fe2000c101524 */
[C---:B------:R-:W-:Y:S02]  /*9040*/  ISETP.GT.AND P3, PT, R3.reuse, 0x8, P0 ;  /* 0x000000080300780c */ /* 0x040fe40000764270 */
[----:B------:R-:W-:Y:S01]  /*9050*/  ISETP.GT.AND P0, PT, R0, 0xa9, PT ;  /* 0x000000a90000780c */ /* 0x000fe20003f04270 */
[----:B------:R-:W-:Y:S01]  /*9060*/  @P5 STG.E.U16 desc[UR36][R4.64+0x142], R105 ;  /* 0x0001426904005986 */ /* 0x000fe2000c101524 */
[C---:B------:R-:W-:Y:S02]  /*9070*/  ISETP.GT.AND P4, PT, R3.reuse, RZ, P1 ;  /* 0x000000ff0300720c */ /* 0x040fe40000f84270 */
[----:B------:R-:W-:Y:S02]  /*9080*/  F2FP.F16.F32.PACK_AB R106, RZ, R106 ;  /* 0x0000006aff6a723e */ /* 0x000fe400000000ff */
[----:B------:R-:W-:-:S02]  /*9090*/  ISETP.GT.AND P5, PT, R3, RZ, P0 ;  /* 0x000000ff0300720c */ /* 0x000fc400007a4270 */
[----:B------:R-:W-:Y:S01]  /*90a0*/  F2FP.F16.F32.PACK_AB R107, RZ, R107 ;  /* 0x0000006bff6b723e */ /* 0x000fe200000000ff */
[----:B------:R-:W-:Y:S01]  /*90b0*/  @P2 STG.E.U16 desc[UR36][R6.64+0x140], R106 ;  /* 0x0001406a06002986 */ /* 0x000fe2000c101524 */
[----:B------:R-:W-:Y:S02]  /*90c0*/  F2FP.F16.F32.PACK_AB R108, RZ, R108 ;  /* 0x0000006cff6c723e */ /* 0x000fe400000000ff */
[C---:B------:R-:W-:Y:S01]  /*90d0*/  ISETP.GT.AND P2, PT, R3.reuse, 0x8, P1 ;  /* 0x000000080300780c */ /* 0x040fe20000f44270 */
[----:B------:R-:W-:Y:S01]  /*90e0*/  @P3 STG.E.U16 desc[UR36][R6.64+0x142], R107 ;  /* 0x0001426b06003986 */ /* 0x000fe2000c101524 */
[----:B------:R-:W-:Y:S02]  /*90f0*/  ISETP.GT.AND P1, PT, R0, 0xb0, PT ;  /* 0x000000b00000780c */ /* 0x000fe40003f24270 */
[----:B------:R-:W-:Y:S01]  /*9100*/  F2FP.F16.F32.PACK_AB R109, RZ, R109 ;  /* 0x0000006dff6d723e */ /* 0x000fe200000000ff */
[----:B------:R-:W-:Y:S01]  /*9110*/  @P4 STG.E.U16 desc[UR36][R4.64+0x150], R108 ;  /* 0x0001506c04004986 */ /* 0x000fe2000c101524 */
[----:B------:R-:W-:-:S02]  /*9120*/  ISETP.GT.AND P3, PT, R3, 0x8, P0 ;  /* 0x000000080300780c */ /* 0x000fc40000764270 */
[----:B------:R-:W-:Y:S01]  /*9130*/  ISETP.GT.AND P0, PT, R0, 0xb1, PT ;  /* 0x000000b10000780c */ /* 0x000fe20003f04270 */
[----:B------:R-:W-:Y:S01]  /*9140*/  @P5 STG.E.U16 desc[UR36][R4.64+0x152], R109 ;  /* 0x0001526d04005986 */ /* 0x000fe2000c101524 */
[C---:B------:R-:W-:Y:S02]  /*9150*/  ISETP.GT.AND P4, PT, R3.reuse, RZ, P1 ;  /* 0x000000ff0300720c */ /* 0x040fe40000f84270 */
[----:B------:R-:W-:Y:S02]  /*9160*/  F2FP.F16.F32.PACK_AB R110, RZ, R110 ;  /* 0x0000006eff6e723e */ /* 0x000fe400000000ff */
[----:B------:R-:W-:Y:S02]  /*9170*/  ISETP.GT.AND P5, PT, R3, RZ, P0 ;  /* 0x000000ff0300720c */ /* 0x000fe400007a4270 */
[----:B------:R-:W-:Y:S01]  /*9180*/  F2FP.F16.F32.PACK_AB R111, RZ, R111 ;  /* 0x0000006fff6f723e */ /* 0x000fe200000000ff */
[----:B------:R-:W-:Y:S01]  /*9190*/  @P2 STG.E.U16 desc[UR36][R6.64+0x150], R110 ;  /* 0x0001506e06002986 */ /* 0x000fe2000c101524 */
[----:B------:R-:W-:-:S02]  /*91a0*/  F2FP.F16.F32.PACK_AB R112, RZ, R112 ;  /* 0x00000070ff70723e */ /* 0x000fc400000000ff */
[C---:B------:R-:W-:Y:S01]  /*91b0*/  ISETP.GT.AND P2, PT, R3.reuse, 0x8, P1 ;  /* 0x000000080300780c */ /* 0x040fe20000f44270 */
[----:B------:R-:W-:Y:S01]  /*91c0*/  @P3 STG.E.U16 desc[UR36][R6.64+0x152], R111 ;  /* 0x0001526f06003986 */ /* 0x000fe2000c101524 */
[C---:B------:R-:W-:Y:S02]  /*91d0*/  ISETP.GT.AND P1, PT, R0.reuse, 0xb8, PT ;  /* 0x000000b80000780c */ /* 0x040fe40003f24270 */
[----:B------:R-:W-:Y:S01]  /*91e0*/  F2FP.F16.F32.PACK_AB R113, RZ, R113 ;  /* 0x00000071ff71723e */ /* 0x000fe200000000ff */
[----:B------:R-:W-:Y:S01]  /*91f0*/  @P4 STG.E.U16 desc[UR36][R4.64+0x160], R112 ;  /* 0x0001607004004986 */ /* 0x000fe2000c101524 */
[C---:B------:R-:W-:Y:S02]  /*9200*/  ISETP.GT.AND P3, PT, R3.reuse, 0x8, P0 ;  /* 0x000000080300780c */ /* 0x040fe40000764270 */
[----:B------:R-:W-:Y:S01]  /*9210*/  ISETP.GT.AND P0, PT, R0, 0xb9, PT ;  /* 0x000000b90000780c */ /* 0x000fe20003f04270 */
[----:B------:R-:W-:Y:S01]  /*9220*/  @P5 STG.E.U16 desc[UR36][R4.64+0x162], R113 ;  /* 0x0001627104005986 */ /* 0x000fe2000c101524 */
[----:B------:R-:W-:-:S02]  /*9230*/  ISETP.GT.AND P4, PT, R3, RZ, P1 ;  /* 0x000000ff0300720c */ /* 0x000fc40000f84270 */
[----:B------:R-:W-:Y:S02]  /*9240*/  F2FP.F16.F32.PACK_AB R114, RZ, R114 ;  /* 0x00000072ff72723e */ /* 0x000fe400000000ff */
[C---:B------:R-:W-:Y:S02]  /*9250*/  ISETP.GT.AND P5, PT, R3.reuse, RZ, P0 ;  /* 0x000000ff0300720c */ /* 0x040fe400007a4270 */
[----:B------:R-:W-:Y:S01]  /*9260*/  F2FP.F16.F32.PACK_AB R115, RZ, R115 ;  /* 0x00000073ff73723e */ /* 0x000fe200000000ff */
[----:B------:R-:W-:Y:S01]  /*9270*/  @P2 STG.E.U16 desc[UR36][R6.64+0x160], R114 ;  /* 0x0001607206002986 */ /* 0x000fe2000c101524 */
[----:B------:R-:W-:Y:S02]  /*9280*/  F2FP.F16.F32.PACK_AB R116, RZ, R116 ;  /* 0x00000074ff74723e */ /* 0x000fe400000000ff */
        /* <DEDUP_REMOVED lines=65> */
[----:B------:R-:W-:Y:S02]  /*96a0*/  ISETP.GT.AND P5, PT, R3, RZ, P0 ;  /* 0x000000ff0300720c */ /* 0x000fe400007a4270 */
[----:B------:R-:W-:Y:S02]  /*96b0*/  F2FP.F16.F32.PACK_AB R134, RZ, R134 ;  /* 0x00000086ff86723e */ /* 0x000fe400000000ff */
[----:B------:R-:W-:Y:S02]  /*96c0*/  F2FP.F16.F32.PACK_AB R135, RZ, R135 ;  /* 0x00000087ff87723e */ /* 0x000fe400000000ff */
[----:B------:R-:W-:Y:S01]  /*96d0*/  F2FP.F16.F32.PACK_AB R136, RZ, R136 ;  /* 0x00000088ff88723e */ /* 0x000fe200000000ff */
[----:B------:R-:W-:Y:S01]  /*96e0*/  @P2 STG.E.U16 desc[UR36][R6.64+0x1b0], R134 ;  /* 0x0001b08606002986 */ /* 0x000fe2000c101524 */
[----:B------:R-:W-:-:S02]  /*96f0*/  F2FP.F16.F32.PACK_AB R137, RZ, R137 ;  /* 0x00000089ff89723e */ /* 0x000fc400000000ff */
[C---:B------:R-:W-:Y:S01]  /*9700*/  ISETP.GT.AND P1, PT, R3.reuse, 0x8, P1 ;  /* 0x000000080300780c */ /* 0x040fe20000f24270 */
[----:B------:R-:W-:Y:S01]  /*9710*/  @P3 STG.E.U16 desc[UR36][R6.64+0x1b2], R135 ;  /* 0x0001b28706003986 */ /* 0x000fe2000c101524 */
[C---:B------:R-:W-:Y:S02]  /*9720*/  ISETP.GT.AND P2, PT, R3.reuse, 0x8, P0 ;  /* 0x000000080300780c */ /* 0x040fe40000744270 */
[C---:B------:R-:W-:Y:S01]  /*9730*/  ISETP.GT.AND P0, PT, R0.reuse, 0xe9, PT ;  /* 0x000000e90000780c */ /* 0x040fe20003f04270 */
[----:B------:R-:W-:Y:S01]  /*9740*/  @P4 STG.E.U16 desc[UR36][R4.64+0x1c0], R136 ;  /* 0x0001c08804004986 */ /* 0x000fe2000c101524 */
[----:B------:R-:W-:Y:S02]  /*9750*/  ISETP.GT.AND P4, PT, R0, 0xe8, PT ;  /* 0x000000e80000780c */ /* 0x000fe40003f84270 */
[----:B------:R-:W-:Y:S01]  /*9760*/  F2FP.F16.F32.PACK_AB R138, RZ, R138 ;  /* 0x0000008aff8a723e */ /* 0x000fe200000000ff */
[----:B------:R-:W-:Y:S01]  /*9770*/  @P5 STG.E.U16 desc[UR36][R4.64+0x1c2], R137 ;  /* 0x0001c28904005986 */ /* 0x000fe2000c101524 */
[----:B------:R-:W-:-:S02]  /*9780*/  ISETP.GT.AND P5, PT, R3, RZ, P4 ;  /* 0x000000ff0300720c */ /* 0x000fc400027a4270 */
[----:B------:R-:W-:Y:S01]  /*9790*/  F2FP.F16.F32.PACK_AB R139, RZ, R139 ;  /* 0x0000008bff8b723e */ /* 0x000fe200000000ff */
[----:B------:R-:W-:Y:S01]  /*97a0*/  @P1 STG.E.U16 desc[UR36][R6.64+0x1c0], R138 ;  /* 0x0001c08a06001986 */ /* 0x000fe2000c101524 */
[----:B------:R-:W-:Y:S02]  /*97b0*/  F2FP.F16.F32.PACK_AB R140, RZ, R140 ;  /* 0x0000008cff8c723e */ /* 0x000fe400000000ff */
[C---:B------:R-:W-:Y:S01]  /*97c0*/  ISETP.GT.AND P3, PT, R3.reuse, RZ, P0 ;  /* 0x000000ff0300720c */ /* 0x040fe20000764270 */
[----:B------:R-:W-:Y:S01]  /*97d0*/  @P2 STG.E.U16 desc[UR36][R6.64+0x1c2], R139 ;  /* 0x0001c28b06002986 */ /* 0x000fe2000c101524 */
[C---:B------:R-:W-:Y:S02]  /*97e0*/  ISETP.GT.AND P4, PT, R3.reuse, 0x8, P4 ;  /* 0x000000080300780c */ /* 0x040fe40002784270 */
[----:B------:R-:W-:Y:S02]  /*97f0*/  F2FP.F16.F32.PACK_AB R141, RZ, R141 ;  /* 0x0000008dff8d723e */ /* 0x000fe400000000ff */
[----:B------:R-:W-:Y:S01]  /*9800*/  F2FP.F16.F32.PACK_AB R142, RZ, R142 ;  /* 0x0000008eff8e723e */ /* 0x000fe200000000ff */
[----:B------:R-:W-:Y:S01]  /*9810*/  @P5 STG.E.U16 desc[UR36][R4.64+0x1d0], R140 ;  /* 0x0001d08c04005986 */ /* 0x000fe2000c101524 */
[----:B------:R-:W-:-:S02]  /*9820*/  ISETP.GT.AND P5, PT, R3, 0x8, P0 ;  /* 0x000000080300780c */ /* 0x000fc400007a4270 */
[----:B------:R-:W-:Y:S02]  /*9830*/  F2FP.F16.F32.PACK_AB R143, RZ, R143 ;  /* 0x0000008fff8f723e */ /* 0x000fe400000000ff */
[C---:B------:R-:W-:Y:S01]  /*9840*/  ISETP.GT.AND P0, PT, R0.reuse, 0xf1, PT ;  /* 0x000000f10000780c */ /* 0x040fe20003f04270 */
[----:B------:R-:W-:Y:S01]  /*9850*/  @P3 STG.E.U16 desc[UR36][R4.64+0x1d2], R141 ;  /* 0x0001d28d04003986 */ /* 0x000fe2000c101524 */
[----:B------:R-:W-:Y:S02]  /*9860*/  ISETP.GT.AND P3, PT, R0, 0xf0, PT ;  /* 0x000000f00000780c */ /* 0x000fe40003f64270 */
[----:B------:R-:W-:Y:S01]  /*9870*/  F2FP.F16.F32.PACK_AB R144, RZ, R144 ;  /* 0x00000090ff90723e */ /* 0x000fe200000000ff */
[----:B------:R-:W-:Y:S01]  /*9880*/  @P4 STG.E.U16 desc[UR36][R6.64+0x1d0], R142 ;  /* 0x0001d08e06004986 */ /* 0x000fe2000c101524 */
[C---:B------:R-:W-:Y:S02]  /*9890*/  ISETP.GT.AND P4, PT, R3.reuse, RZ, P3 ;  /* 0x000000ff0300720c */ /* 0x040fe40001f84270 */
[C---:B------:R-:W-:Y:S01]  /*98a0*/  ISETP.GT.AND P3, PT, R3.reuse, 0x8, P3 ;  /* 0x000000080300780c */ /* 0x040fe20001f64270 */
[----:B------:R-:W-:Y:S01]  /*98b0*/  @P5 STG.E.U16 desc[UR36][R6.64+0x1d2], R143 ;  /* 0x0001d28f06005986 */ /* 0x000fe2000c101524 */
[----:B------:R-:W-:-:S02]  /*98c0*/  ISETP.GT.AND P5, PT, R3, RZ, P0 ;  /* 0x000000ff0300720c */ /* 0x000fc400007a4270 */
[----:B------:R-:W-:Y:S02]  /*98d0*/  F2FP.F16.F32.PACK_AB R145, RZ, R145 ;  /* 0x00000091ff91723e */ /* 0x000fe400000000ff */
[C---:B------:R-:W-:Y:S02]  /*98e0*/  ISETP.GT.AND P0, PT, R3.reuse, 0x8, P0 ;  /* 0x000000080300780c */ /* 0x040fe40000704270 */
[C---:B------:R-:W-:Y:S02]  /*98f0*/  ISETP.GT.AND P1, PT, R0.reuse, 0xf9, PT ;  /* 0x000000f90000780c */ /* 0x040fe40003f24270 */
[----:B------:R-:W-:Y:S01]  /*9900*/  ISETP.GT.AND P2, PT, R0, 0xf8, PT ;  /* 0x000000f80000780c */ /* 0x000fe20003f44270 */
[----:B------:R-:W-:Y:S01]  /*9910*/  @P4 STG.E.U16 desc[UR36][R4.64+0x1e0], R144 ;  /* 0x0001e09004004986 */ /* 0x000fe2000c101524 */
[C---:B------:R-:W-:Y:S01]  /*9920*/  ISETP.GT.AND P4, PT, R3.reuse, RZ, P1 ;  /* 0x000000ff0300720c */ /* 0x040fe20000f84270 */
[----:B------:R-:W-:Y:S01]  /*9930*/  @P3 IMAD.MOV.U32 R2, RZ, RZ, R6 ;  /* 0x000000ffff023224 */ /* 0x000fe200078e0006 */
[C---:B------:R-:W-:Y:S01]  /*9940*/  ISETP.GT.AND P1, PT, R3.reuse, 0x8, P1 ;  /* 0x000000080300780c */ /* 0x040fe20000f24270 */
[----:B------:R-:W-:Y:S01]  /*9950*/  @P5 STG.E.U16 desc[UR36][R4.64+0x1e2], R145 ;  /* 0x0001e29104005986 */ /* 0x000fe2000c101524 */
[----:B------:R-:W-:-:S02]  /*9960*/  ISETP.GT.AND P5, PT, R3, RZ, P2 ;  /* 0x000000ff0300720c */ /* 0x000fc400017a4270 */
[----:B------:R-:W-:Y:S01]  /*9970*/  ISETP.GT.AND P2, PT, R3, 0x8, P2 ;  /* 0x000000080300780c */ /* 0x000fe20001744270 */
[----:B------:R-:W-:Y:S01]  /*9980*/  @P3 IMAD.MOV.U32 R3, RZ, RZ, R7 ;  /* 0x000000ffff033224 */ /* 0x000fe200078e0007 */
[----:B------:R-:W-:Y:S02]  /*9990*/  F2FP.F16.F32.PACK_AB R146, RZ, R146 ;  /* 0x00000092ff92723e */ /* 0x000fe400000000ff */
[----:B------:R-:W-:Y:S02]  /*99a0*/  F2FP.F16.F32.PACK_AB R147, RZ, R147 ;  /* 0x00000093ff93723e */ /* 0x000fe400000000ff */
[----:B------:R-:W-:Y:S01]  /*99b0*/  F2FP.F16.F32.PACK_AB R148, RZ, R148 ;  /* 0x00000094ff94723e */ /* 0x000fe200000000ff */
[----:B------:R0:W-:Y:S01]  /*99c0*/  @P3 STG.E.U16 desc[UR36][R2.64+0x1e0], R146 ;  /* 0x0001e09202003986 */ /* 0x0001e2000c101524 */
[----:B------:R-:W-:Y:S02]  /*99d0*/  F2FP.F16.F32.PACK_AB R149, RZ, R149 ;  /* 0x00000095ff95723e */ /* 0x000fe400000000ff */
[----:B------:R-:W-:-:S02]  /*99e0*/  F2FP.F16.F32.PACK_AB R150, RZ, R150 ;  /* 0x00000096ff96723e */ /* 0x000fc400000000ff */
[----:B------:R-:W-:Y:S01]  /*99f0*/  F2FP.F16.F32.PACK_AB R151, RZ, R151 ;  /* 0x00000097ff97723e */ /* 0x000fe200000000ff */
[----:B0-----:R-:W-:Y:S02]  /*9a00*/  @P0 IMAD.MOV.U32 R2, RZ, RZ, R6 ;  /* 0x000000ffff020224 */ /* 0x001fe400078e0006 */
[----:B------:R-:W-:-:S05]  /*9a10*/  @P0 IMAD.MOV.U32 R3, RZ, RZ, R7 ;  /* 0x000000ffff030224 */ /* 0x000fca00078e0007 */
[----:B------:R0:W-:Y:S02]  /*9a20*/  @P0 STG.E.U16 desc[UR36][R2.64+0x1e2], R147 ;  /* 0x0001e29302000986 */ /* 0x0001e4000c101524 */
[----:B0-----:R-:W-:Y:S02]  /*9a30*/  @P5 IMAD.MOV.U32 R2, RZ, RZ, R4 ;  /* 0x000000ffff025224 */ /* 0x001fe400078e0004 */
[----:B------:R-:W-:-:S05]  /*9a40*/  @P5 IMAD.MOV.U32 R3, RZ, RZ, R5 ;  /* 0x000000ffff035224 */ /* 0x000fca00078e0005 */
[----:B------:R0:W-:Y:S04]  /*9a50*/  @P5 STG.E.U16 desc[UR36][R2.64+0x1f0], R148 ;  /* 0x0001f09402005986 */ /* 0x0001e8000c101524 */
[----:B------:R1:W-:Y:S01]  /*9a60*/  @P4 STG.E.U16 desc[UR36][R4.64+0x1f2], R149 ;  /* 0x0001f29504004986 */ /* 0x0003e2000c101524 */
[----:B0-----:R-:W-:Y:S02]  /*9a70*/  @P2 IMAD.MOV.U32 R2, RZ, RZ, R6 ;  /* 0x000000ffff022224 */ /* 0x001fe400078e0006 */
[----:B------:R-:W-:-:S05]  /*9a80*/  @P2 IMAD.MOV.U32 R3, RZ, RZ, R7 ;  /* 0x000000ffff032224 */ /* 0x000fca00078e0007 */
[----:B------:R1:W-:Y:S04]  /*9a90*/  @P2 STG.E.U16 desc[UR36][R2.64+0x1f0], R150 ;  /* 0x0001f09602002986 */ /* 0x0003e8000c101524 */
[----:B------:R1:W-:Y:S02]  /*9aa0*/  @P1 STG.E.U16 desc[UR36][R6.64+0x1f2], R151 ;  /* 0x0001f29706001986 */ /* 0x0003e4000c101524 */
.L_x_286:
[----:B------:R-:W-:Y:S05]  /*9ab0*/  BSYNC B0 ;  /* 0x0000000000007941 */ /* 0x000fea0003800000 */
.L_x_32:
[----:B01----:R-:W2:Y:S01]  /*9ac0*/  LDL.64 R2, [R1] ;  /* 0x0000000001027983 */ /* 0x003ea20000100a00 */
[----:B------:R-:W-:Y:S01]  /*9ad0*/  ULDC.64 UR4, c[0x0][0x650] ;  /* 0x0001940000047ab9 */ /* 0x000fe20000000a00 */
[----:B------:R0:W-:Y:S01]  /*9ae0*/  SYNCS.ARRIVE.TRANS64.A1T0 RZ, [R160+UR45], RZ ;  /* 0x000000ffa0ff79a7 */ /* 0x0001e2000810002d */
[----:B------:R-:W-:Y:S01]  /*9af0*/  PRMT R0, RZ, 0x7610, R0 ;  /* 0x00007610ff007816 */ /* 0x000fe20000000000 */
[----:B------:R-:W-:Y:S02]  /*9b00*/  IMAD.MOV.U32 R19, RZ, RZ, -0x1 ;  /* 0xffffffffff137424 */ /* 0x000fe400078e00ff */
[----:B-----5:R-:W-:Y:S01]  /*9b10*/  IMAD.MOV.U32 R22, RZ, RZ, -0x1 ;  /* 0xffffffffff167424 */ /* 0x020fe200078e00ff */
[----:B--2---:R-:W-:-:S04]  /*9b20*/  LEA R18, P0, R2, R18, 0x1 ;  /* 0x0000001202127211 */ /* 0x004fc800078008ff */
[----:B------:R-:W-:Y:S01]  /*9b30*/  LEA.HI.X R17, R2, R17, R23, 0x1, P0 ;  /* 0x0000001102117211 */ /* 0x000fe200000f0c17 */
[----:B------:R-:W-:Y:S01]  /*9b40*/  IMAD.MOV.U32 R2, RZ, RZ, -0x1 ;  /* 0xffffffffff027424 */ /* 0x000fe200078e00ff */
[----:B------:R-:W-:-:S04]  /*9b50*/  ISETP.GE.U32.AND P0, PT, R18, UR4, PT ;  /* 0x0000000412007c0c */ /* 0x000fc8000bf06070 */
[----:B------:R-:W-:-:S13]  /*9b60*/  ISETP.GE.U32.AND.EX P0, PT, R17, UR5, PT, P0 ;  /* 0x0000000511007c0c */ /* 0x000fda000bf06100 */
[----:B0-----:R-:W-:Y:S05]  /*9b70*/  @P0 BRA `(.L_x_287) ;  /* 0x0000000400700947 */ /* 0x001fea0003800000 */
[----:B------:R-:W0:Y:S01]  /*9b80*/  S2R R10, SR_CTAID.X ;  /* 0x00000000000a7919 */ /* 0x000e220000002500 */
[----:B---34-:R-:W1:Y:S01]  /*9b90*/  LDC.64 R8, c[0x0][0x628] ;  /* 0x00018a00ff087b82 */ /* 0x018e620000000a00 */
[----:B------:R-:W-:Y:S01]  /*9ba0*/  ULDC UR4, c[0x0][0x150] ;  /* 0x0000540000047ab9 */ /* 0x000fe20000000800 */
[----:B------:R-:W-:Y:S01]  /*9bb0*/  IMAD.MOV.U32 R6, RZ, RZ, R18 ;  /* 0x000000ffff067224 */ /* 0x000fe200078e0012 */
[----:B------:R-:W2:Y:S01]  /*9bc0*/  S2R R20, SR_CTAID.Y ;  /* 0x0000000000147919 */ /* 0x000ea20000002600 */
[----:B------:R-:W-:-:S04]  /*9bd0*/  IMAD.MOV.U32 R7, RZ, RZ, R17 ;  /* 0x000000ffff077224 */ /* 0x000fc800078e0011 */
[----:B------:R-:W3:Y:S08]  /*9be0*/  LDC R15, c[0x0][0x144] ;  /* 0x00005100ff0f7b82 */ /* 0x000ef00000000800 */
[----:B------:R-:W4:Y:S08]  /*9bf0*/  LDC R0, c[0x0][0x630] ;  /* 0x00018c00ff007b82 */ /* 0x000f300000000800 */
[----:B------:R-:W2:Y:S01]  /*9c00*/  LDC.64 R12, c[0x0][0x620] ;  /* 0x00018800ff0c7b82 */ /* 0x000ea20000000a00 */
[----:B-1----:R-:W-:-:S04]  /*9c10*/  ISETP.NE.U32.AND P0, PT, R8, RZ, PT ;  /* 0x000000ff0800720c */ /* 0x002fc80003f05070 */
[----:B------:R-:W-:Y:S02]  /*9c20*/  ISETP.NE.AND.EX P0, PT, R9, RZ, PT, P0 ;  /* 0x000000ff0900720c */ /* 0x000fe40003f05300 */
[----:B0-----:R-:W-:-:S05]  /*9c30*/  I2FP.F32.U32 R2, R10 ;  /* 0x0000000a00027245 */ /* 0x001fca0000201000 */
[----:B------:R-:W-:-:S04]  /*9c40*/  FMUL R2, R2, UR4 ;  /* 0x0000000402027c20 */ /* 0x000fc80008400000 */
[----:B------:R0:W1:Y:S02]  /*9c50*/  F2I.U32.TRUNC.NTZ R14, R2 ;  /* 0x00000002000e7305 */ /* 0x000064000020f000 */
[----:B---34-:R-:W-:Y:S05]  /*9c60*/  @!P0 BRA `(.L_x_288) ;  /* 0x0000000000288947 */ /* 0x018fea0003800000 */
[----:B------:R-:W3:Y:S02]  /*9c70*/  LDC R3, c[0x0][0x634] ;  /* 0x00018d00ff037b82 */ /* 0x000ee40000000800 */
[----:B---3--:R-:W-:-:S05]  /*9c80*/  IADD3 R7, P0, R18, R3, RZ ;  /* 0x0000000312077210 */ /* 0x008fca0007f1e0ff */
[----:B------:R-:W-:-:S04]  /*9c90*/  IMAD.X R11, RZ, RZ, R17, P0 ;  /* 0x000000ffff0b7224 */ /* 0x000fc800000e0611 */
[----:B0-----:R-:W-:-:S04]  /*9ca0*/  IMAD.WIDE.U32 R2, R11, R8, RZ ;  /* 0x000000080b027225 */ /* 0x001fc800078e00ff */
[----:B------:R-:W-:-:S04]  /*9cb0*/  IMAD.WIDE.U32 R4, P0, R7, R9, R2 ;  /* 0x0000000907047225 */ /* 0x000fc80007800002 */
[----:B------:R-:W-:-:S04]  /*9cc0*/  IMAD.WIDE.U32 R2, R7, R8, RZ ;  /* 0x0000000807027225 */ /* 0x000fc800078e00ff */
[----:B------:R-:W-:Y:S01]  /*9cd0*/  IMAD.X R7, RZ, RZ, RZ, P0 ;  /* 0x000000ffff077224 */ /* 0x000fe200000e06ff */
[----:B------:R-:W-:Y:S01]  /*9ce0*/  IADD3 RZ, P0, R3, R4, RZ ;  /* 0x0000000403ff7210 */ /* 0x000fe20007f1e0ff */
[----:B------:R-:W-:-:S04]  /*9cf0*/  IMAD.MOV.U32 R6, RZ, RZ, R5 ;  /* 0x000000ffff067224 */ /* 0x000fc800078e0005 */
[----:B------:R-:W-:-:S08]  /*9d00*/  IMAD.WIDE.U32.X R6, R11, R9, R6, P0 ;  /* 0x000000090b067225 */ /* 0x000fd000000e0406 */
.L_x_288:
[----:B------:R-:W3:Y:S01]  /*9d10*/  LDC.64 R26, c[0x0][0x640] ;  /* 0x00019000ff1a7b82 */ /* 0x000ee20000000a00 */
[-C--:B------:R-:W-:Y:S01]  /*9d20*/  SHF.R.U64 R11, R6, R0.reuse, R7 ;  /* 0x00000000060b7219 */ /* 0x080fe20000001207 */
[----:B------:R-:W-:Y:S01]  /*9d30*/  IMAD.MOV.U32 R19, RZ, RZ, R17 ;  /* 0x000000ffff137224 */ /* 0x000fe200078e0011 */
[----:B------:R-:W-:Y:S01]  /*9d40*/  SHF.R.U32.HI R0, RZ, R0, R7 ;  /* 0x00000000ff007219 */ /* 0x000fe20000011607 */
[----:B-1----:R-:W-:Y:S01]  /*9d50*/  IMAD.MOV R14, RZ, RZ, -R14 ;  /* 0x000000ffff0e7224 */ /* 0x002fe200078e0a0e */
[----:B------:R-:W-:Y:S01]  /*9d60*/  IADD3 R5, P0, RZ, -R11, RZ ;  /* 0x8000000bff057210 */ /* 0x000fe20007f1e0ff */
[----:B------:R-:W-:Y:S01]  /*9d70*/  ULDC UR4, c[0x0][0x154] ;  /* 0x0000550000047ab9 */ /* 0x000fe20000000800 */
[----:B------:R-:W-:Y:S01]  /*9d80*/  IMAD.MOV.U32 R7, RZ, RZ, 0x1 ;  /* 0x00000001ff077424 */ /* 0x000fe200078e00ff */
[----:B------:R-:W1:Y:S01]  /*9d90*/  LDC R4, c[0x0][0x618] ;  /* 0x00018600ff047b82 */ /* 0x000e620000000800 */
[----:B------:R-:W-:Y:S02]  /*9da0*/  IMAD R22, R15, R14, R10 ;  /* 0x0000000e0f167224 */ /* 0x000fe400078e020a */
[----:B------:R-:W-:-:S04]  /*9db0*/  IMAD.X R3, RZ, RZ, ~R0, P0 ;  /* 0x000000ffff037224 */ /* 0x000fc800000e0e00 */
[-C--:B--2---:R-:W-:Y:S01]  /*9dc0*/  IMAD R0, R3, R12.reuse, RZ ;  /* 0x0000000c03007224 */ /* 0x084fe200078e02ff */
[----:B------:R-:W2:Y:S01]  /*9dd0*/  LDC R6, c[0x0][0x608] ;  /* 0x00018200ff067b82 */ /* 0x000ea20000000800 */
[----:B0-----:R-:W-:-:S04]  /*9de0*/  IMAD.WIDE.U32 R2, R5, R12, R18 ;  /* 0x0000000c05027225 */ /* 0x001fc800078e0012 */
[----:B------:R-:W-:Y:S01]  /*9df0*/  IMAD R5, R5, R13, R0 ;  /* 0x0000000d05057224 */ /* 0x000fe200078e0200 */
[----:B------:R-:W-:Y:S02]  /*9e00*/  I2FP.F32.U32 R0, R20 ;  /* 0x0000001400007245 */ /* 0x000fe40000201000 */
[----:B------:R-:W0:Y:S01]  /*9e10*/  LDC R24, c[0x0][0x658] ;  /* 0x00019600ff187b82 */ /* 0x000e220000000800 */
[----:B------:R-:W-:Y:S01]  /*9e20*/  IMAD.IADD R3, R3, 0x1, R5 ;  /* 0x0000000103037824 */ /* 0x000fe200078e0205 */
[----:B---3--:R-:W-:Y:S01]  /*9e30*/  ISETP.NE.U32.AND P0, PT, R26, RZ, PT ;  /* 0x000000ff1a00720c */ /* 0x008fe20003f05070 */
[----:B------:R-:W-:Y:S01]  /*9e40*/  FMUL R0, R0, UR4 ;  /* 0x0000000400007c20 */ /* 0x000fe20008400000 */
[----:B------:R-:W-:Y:S02]  /*9e50*/  IMAD.MOV.U32 R5, RZ, RZ, -0x1 ;  /* 0xffffffffff057424 */ /* 0x000fe400078e00ff */
[----:B------:R-:W-:Y:S01]  /*9e60*/  ISETP.NE.AND.EX P0, PT, R27, RZ, PT, P0 ;  /* 0x000000ff1b00720c */ /* 0x000fe20003f05300 */
[----:B------:R3:W4:Y:S01]  /*9e70*/  F2I.U32.TRUNC.NTZ R12, R0 ;  /* 0x00000000000c7305 */ /* 0x000722000020f000 */
[----:B------:R-:W3:Y:S01]  /*9e80*/  LDC R15, c[0x0][0x148] ;  /* 0x00005200ff0f7b82 */ /* 0x000ee20000000800 */
[----:B-1----:R-:W-:-:S02]  /*9e90*/  SHF.R.U64 R10, R2, R4, R3 ;  /* 0x00000004020a7219 */ /* 0x002fc40000001203 */
[----:B------:R-:W-:-:S05]  /*9ea0*/  SHF.R.U32.HI R3, RZ, R4, R3 ;  /* 0x00000004ff037219 */ /* 0x000fca0000011603 */
[----:B------:R-:W1:Y:S01]  /*9eb0*/  LDC R14, c[0x0][0x600] ;  /* 0x00018000ff0e7b82 */ /* 0x000e620000000800 */
[-CC-:B--2---:R-:W-:Y:S02]  /*9ec0*/  SHF.R.U64 R8, R10, R6.reuse, R3.reuse ;  /* 0x000000060a087219 */ /* 0x184fe40000001203 */
[----:B------:R-:W-:-:S05]  /*9ed0*/  SHF.R.U32.HI R3, RZ, R6, R3 ;  /* 0x00000006ff037219 */ /* 0x000fca0000011603 */
[----:B------:R-:W2:Y:S01]  /*9ee0*/  LDC R21, c[0x0][0x648] ;  /* 0x00019200ff157b82 */ /* 0x000ea20000000800 */
[-CC-:B0-----:R-:W-:Y:S02]  /*9ef0*/  SHF.R.U64 R13, R8, R24.reuse, R3.reuse ;  /* 0x00000018080d7219 */ /* 0x181fe40000001203 */
[-C--:B------:R-:W-:Y:S02]  /*9f00*/  SHF.L.U32 R5, R5, R24.reuse, RZ ;  /* 0x0000001805057219 */ /* 0x080fe400000006ff */
[-C--:B------:R-:W-:Y:S01]  /*9f10*/  SHF.R.U32.HI R3, RZ, R24.reuse, R3 ;  /* 0x00000018ff037219 */ /* 0x080fe20000011603 */
[----:B------:R-:W-:Y:S01]  /*9f20*/  IMAD.MOV.U32 R2, RZ, RZ, R13 ;  /* 0x000000ffff027224 */ /* 0x000fe200078e000d */
[----:B------:R-:W-:Y:S01]  /*9f30*/  SHF.L.U32 R24, R7, R24, RZ ;  /* 0x0000001807187219 */ /* 0x000fe200000006ff */
[----:B------:R-:W0:Y:S01]  /*9f40*/  LDC R25, c[0x0][0x638] ;  /* 0x00018e00ff197b82 */ /* 0x000e220000000800 */
[----:B------:R-:W-:-:S07]  /*9f50*/  LOP3.LUT R19, RZ, R5, RZ, 0x33, !PT ;  /* 0x00000005ff137212 */ /* 0x000fce00078e33ff */
[----:B------:R-:W0:Y:S01]  /*9f60*/  LDC R28, c[0x0][0x610] ;  /* 0x00018400ff1c7b82 */ /* 0x000e220000000800 */
[----:B----4-:R-:W-:Y:S05]  /*9f70*/  @!P0 BRA `(.L_x_289) ;  /* 0x0000000000288947 */ /* 0x010fea0003800000 */
[----:B---3--:R-:W3:Y:S02]  /*9f80*/  LDC R0, c[0x0][0x64c] ;  /* 0x00019300ff007b82 */ /* 0x008ee40000000800 */
[----:B---3--:R-:W-:-:S05]  /*9f90*/  IADD3 R7, P0, R13, R0, RZ ;  /* 0x000000000d077210 */ /* 0x008fca0007f1e0ff */
        /* <DEDUP_REMOVED lines=8> */
.L_x_289:
[----:B------:R-:W4:Y:S01]  /*a020*/  LDC R4, c[0x0][0x65c] ;  /* 0x00019700ff047b82 */ /* 0x000f220000000800 */
[----:B--23--:R-:W-:Y:S01]  /*a030*/  SHF.R.U64 R0, R2, R21, R3 ;  /* 0x0000001502007219 */ /* 0x00cfe20000001203 */
[----:B-1----:R-:W-:Y:S01]  /*a040*/  VIADD R3, R14, 0xffffffff ;  /* 0xffffffff0e037836 */ /* 0x002fe20000000000 */
[----:B------:R-:W-:Y:S01]  /*a050*/  LOP3.LUT R19, R8, R19, RZ, 0xc0, !PT ;  /* 0x0000001308137212 */ /* 0x000fe200078ec0ff */
[----:B------:R-:W-:Y:S02]  /*a060*/  IMAD.MOV R12, RZ, RZ, -R12 ;  /* 0x000000ffff0c7224 */ /* 0x000fe400078e0a0c */
[----:B------:R-:W-:Y:S01]  /*a070*/  IMAD.MOV R2, RZ, RZ, -R0 ;  /* 0x000000ffff027224 */ /* 0x000fe200078e0a00 */
[----:B------:R-:W-:Y:S01]  /*a080*/  LOP3.LUT R3, R10, R3, RZ, 0xc0, !PT ;  /* 0x000000030a037212 */ /* 0x000fe200078ec0ff */
[----:B------:R-:W-:Y:S02]  /*a090*/  IMAD R19, R24, R0, R19 ;  /* 0x0000000018137224 */ /* 0x000fe400078e0213 */
[----:B0-----:R-:W-:-:S04]  /*a0a0*/  IMAD R0, R2, R25, R13 ;  /* 0x0000001902007224 */ /* 0x001fc800078e020d */
[----:B------:R-:W-:Y:S01]  /*a0b0*/  IMAD R2, R0, R14, R3 ;  /* 0x0000000e00027224 */ /* 0x000fe200078e0203 */
[----:B----4-:R-:W-:Y:S01]  /*a0c0*/  ISETP.NE.AND P0, PT, R4, 0x1, PT ;  /* 0x000000010400780c */ /* 0x010fe20003f05270 */
[----:B------:R-:W-:-:S05]  /*a0d0*/  IMAD.MOV.U32 R4, RZ, RZ, 0x1 ;  /* 0x00000001ff047424 */ /* 0x000fca00078e00ff */
[----:B------:R-:W-:-:S07]  /*a0e0*/  PRMT R0, R4, 0x7610, R0 ;  /* 0x0000761004007816 */ /* 0x000fce0000000000 */
[----:B------:R-:W-:-:S04]  /*a0f0*/  @P0 IMAD R22, R15, R12, R20 ;  /* 0x0000000c0f160224 */ /* 0x000fc800078e0214 */
[----:B------:R-:W-:-:S05]  /*a100*/  IMAD R19, R19, R28, R22 ;  /* 0x0000001c13137224 */ /* 0x000fca00078e0216 */
[----:B------:R-:W-:Y:S02]  /*a110*/  SEL R22, R2, R19, !P0 ;  /* 0x0000001302167207 */ /* 0x000fe40004000000 */
[----:B------:R-:W-:Y:S01]  /*a120*/  SEL R19, R19, R2, !P0 ;  /* 0x0000000213137207 */ /* 0x000fe20004000000 */
[----:B------:R-:W-:-:S07]  /*a130*/  IMAD.MOV.U32 R2, RZ, RZ, R11 ;  /* 0x000000ffff027224 */ /* 0x000fce00078e000b */
.L_x_287:
[----:B------:R-:W-:Y:S02]  /*a140*/  LOP3.LUT P0, RZ, R0, 0xff, RZ, 0xc0, !PT ;  /* 0x000000ff00ff7812 */ /* 0x000fe4000780c0ff */
[----:B------:R-:W-:-:S11]  /*a150*/  LOP3.LUT R173, R173, 0x1, RZ, 0x3c, !PT ;  /* 0x00000001adad7812 */ /* 0x000fd600078e3cff */
[----:B------:R-:W-:Y:S05]  /*a160*/  @P0 BRA `(.L_x_290) ;  /* 0xffffff7000c00947 */ /* 0x000fea000383ffff */
[----:B------:R-:W-:Y:S05]  /*a170*/  EXIT ;  /* 0x000000000000794d */ /* 0x000fea0003800000 */
.L_x_13:
[----:B------:R-:W-:-:S08]  /*a180*/  ISETP.NE.AND P0, PT, R0, RZ, PT ;  /* 0x000000ff0000720c */ /* 0x000fd00003f05270 */
[----:B0-----:R-:W0:-:S00]  /*a190*/  USETMAXREG.DEALLOC.CTAPOOL 0x28 ;  /* 0x00000028000079c8 */ /* 0x001e0000080e0500 */
[----:B------:R-:W-:Y:S05]  /*a1a0*/  @P0 EXIT ;  /* 0x000000000000094d */ /* 0x000fea0003800000 */
[----:B0-----:R-:W-:Y:S01]  /*a1b0*/  LOP3.LUT P0, RZ, R8, 0xff, RZ, 0xc0, !PT ;  /* 0x000000ff08ff7812 */ /* 0x001fe2000780c0ff */
[----:B------:R-:W-:Y:S02]  /*a1c0*/  IMAD.MOV.U32 R0, RZ, RZ, 0x1 ;  /* 0x00000001ff007424 */ /* 0x000fe400078e00ff */
[----:B------:R-:W-:-:S10]  /*a1d0*/  IMAD.MOV.U32 R7, RZ, RZ, RZ ;  /* 0x000000ffff077224 */ /* 0x000fd400078e00ff */
[----:B------:R-:W-:Y:S05]  /*a1e0*/  @!P0 BRA `(.L_x_291) ;  /* 0x0000000c001c8947 */ /* 0x000fea0003800000 */
[----:B------:R-:W-:Y:S01]  /*a1f0*/  LOP3.LUT P0, RZ, R4, 0x1f, RZ, 0xc0, !PT ;  /* 0x0000001f04ff7812 */ /* 0x000fe2000780c0ff */
[----:B------:R-:W-:Y:S01]  /*a200*/  ULDC UR5, c[0x0][0x658] ;  /* 0x0001960000057ab9 */ /* 0x000fe20000000800 */
[----:B------:R-:W-:Y:S01]  /*a210*/  UMOV UR6, 0xffffffff ;  /* 0xffffffff00067882 */ /* 0x000fe20000000000 */
[----:B------:R-:W-:Y:S01]  /*a220*/  BSSY B0, `(.L_x_291) ;  /* 0x00000c3000007945 */ /* 0x000fe20003800000 */
[----:B------:R-:W-:Y:S01]  /*a230*/  USHF.L.U32 UR6, UR6, UR5, URZ ;  /* 0x0000000506067299 */ /* 0x000fe2000800063f */
[C---:B------:R-:W-:Y:S01]  /*a240*/  ISETP.NE.AND P2, PT, R3.reuse, RZ, PT ;  /* 0x000000ff0300720c */ /* 0x040fe20003f45270 */
[----:B------:R-:W-:Y:S01]  /*a250*/  IMAD.MOV.U32 R8, RZ, RZ, 0x1 ;  /* 0x00000001ff087424 */ /* 0x000fe200078e00ff */
[----:B------:R-:W-:Y:S01]  /*a260*/  ISETP.NE.OR P0, PT, R3, RZ, !P0 ;  /* 0x000000ff0300720c */ /* 0x000fe20004705670 */
[----:B------:R-:W-:Y:S01]  /*a270*/  IMAD.MOV.U32 R0, RZ, RZ, 0x1 ;  /* 0x00000001ff007424 */ /* 0x000fe200078e00ff */
[----:B------:R-:W-:Y:S01]  /*a280*/  LOP3.LUT R6, R16, 0x2, RZ, 0xfc, !PT ;  /* 0x0000000210067812 */ /* 0x000fe200078efcff */
[----:B------:R-:W-:Y:S01]  /*a290*/  IMAD.MOV.U32 R7, RZ, RZ, RZ ;  /* 0x000000ffff077224 */ /* 0x000fe200078e00ff */
[----:B------:R-:W-:Y:S01]  /*a2a0*/  ULDC UR4, c[0x0][0x600] ;  /* 0x0001800000047ab9 */ /* 0x000fe20000000800 */
[----:B------:R-:W-:Y:S01]  /*a2b0*/  UMOV UR7, 0x1 ;  /* 0x0000000100077882 */ /* 0x000fe20000000000 */
[----:B------:R-:W-:-:S02]  /*a2c0*/  UIADD3 UR19, UR40, 0x1, URZ ;  /* 0x0000000128137890 */ /* 0x000fc4000fffe03f */
[----:B------:R-:W-:Y:S02]  /*a2d0*/  UIADD3 UR15, UR4, -0x1, URZ ;  /* 0xffffffff040f7890 */ /* 0x000fe4000fffe03f */
[----:B------:R-:W-:Y:S02]  /*a2e0*/  USHF.L.U32 UR17, UR7, UR5, URZ ;  /* 0x0000000507117299 */ /* 0x000fe4000800063f */
[----:B------:R-:W-:Y:S01]  /*a2f0*/  ULOP3.LUT UR16, URZ, UR6, URZ, 0x33, !UPT ;  /* 0x000000063f107292 */ /* 0x000fe2000f8e333f */
[----:B------:R-:W-:-:S11]  /*a300*/  ULDC.64 UR20, c[0x0][0x198] ;  /* 0x0000660000147ab9 */ /* 0x000fd60000000a00 */
.L_x_303:
[----:B------:R-:W-:-:S03]  /*a310*/  UMOV UR4, 0xffffffff ;  /* 0xffffffff00047882 */ /* 0x000fc60000000000 */
[----:B------:R-:W-:Y:S05]  /*a320*/  BRA.DIV UR4, `(.L_x_292) ;  /* 0x0000001204287947 */ /* 0x000fea000b800000 */
[----:B------:R-:W-:-:S13]  /*a330*/  ELECT P6, URZ, PT ;  /* 0x00000000003f782f */ /* 0x000fda00038c0000 */
.L_x_318:
[----:B------:R-:W0:Y:S01]  /*a340*/  LDC R3, c[0x0][0x28c] ;  /* 0x0000a300ff037b82 */ /* 0x000e220000000800 */
[----:B------:R-:W-:Y:S01]  /*a350*/  BSSY B1, `(.L_x_293) ;  /* 0x0000037000017945 */ /* 0x000fe20003800000 */
[----:B0-----:R-:W-:-:S13]  /*a360*/  ISETP.LT.OR P6, PT, R3, 0x1, !P6 ;  /* 0x000000010300780c */ /* 0x001fda00077c1670 */
[----:B------:R-:W-:Y:S05]  /*a370*/  @P6 BRA `(.L_x_294) ;  /* 0x0000000000d06947 */ /* 0x000fea0003800000 */
[----:B------:R-:W-:Y:S02]  /*a380*/  IMAD.SHL.U32 R22, R22, 0x100, RZ ;  /* 0x0000010016167824 */ /* 0x000fe400078e00ff */
[----:B------:R-:W-:Y:S02]  /*a390*/  IMAD.SHL.U32 R19, R19, 0x40, RZ ;  /* 0x0000004013137824 */ /* 0x000fe400078e00ff */
[----:B------:R-:W-:Y:S02]  /*a3a0*/  IMAD.MOV.U32 R12, RZ, RZ, RZ ;  /* 0x000000ffff0c7224 */ /* 0x000fe400078e00ff */
[----:B------:R-:W-:Y:S02]  /*a3b0*/  IMAD.U32 R13, RZ, RZ, UR19 ;  /* 0x00000013ff0d7e24 */ /* 0x000fe4000f8e00ff */
[----:B------:R-:W-:Y:S02]  /*a3c0*/  IMAD.MOV.U32 R3, RZ, RZ, R0 ;  /* 0x000000ffff037224 */ /* 0x000fe400078e0000 */
[----:B------:R-:W-:-:S07]  /*a3d0*/  IMAD.MOV.U32 R4, RZ, RZ, R7 ;  /* 0x000000ffff047224 */ /* 0x000fce00078e0007 */
.L_x_298:
[----:B------:R-:W0:Y:S01]  /*a3e0*/  S2R R10, SR_CgaCtaId ;  /* 0x00000000000a7919 */ /* 0x000e220000008800 */
[----:B------:R-:W-:Y:S01]  /*a3f0*/  MOV R5, 0x400 ;  /* 0x0000040000057802 */ /* 0x000fe20000000f00 */
[----:B------:R-:W1:Y:S03]  /*a400*/  @!P2 LDC R9, c[0x0][0x500] ;  /* 0x00014000ff09ab82 */ /* 0x000e660000000800 */
[----:B0-----:R-:W-:Y:S02]  /*a410*/  LEA R11, R10, R5, 0x18 ;  /* 0x000000050a0b7211 */ /* 0x001fe400078ec0ff */
[----:B------:R-:W-:-:S03]  /*a420*/  SHF.L.U32 R5, R3, 0x1f, RZ ;  /* 0x0000001f03057819 */ /* 0x000fc600000006ff */
[----:B------:R-:W-:-:S04]  /*a430*/  IMAD R10, R4, 0x8, R11 ;  /* 0x00000008040a7824 */ /* 0x000fc800078e020b */
[----:B------:R-:W0:Y:S02]  /*a440*/  SYNCS.PHASECHK.TRANS64.TRYWAIT P1, [R10+URZ+0x30], R5 ;  /* 0x000030050a0075a7 */ /* 0x000e24000802017f */
[----:B01----:R-:W-:Y:S05]  /*a450*/  @!P1 BRA `(.L_x_295) ;  /* 0x0000000c00fc9947 */ /* 0x003fea0003800000 */
.L_x_319:
[----:B0-----:R-:W-:Y:S01]  /*a460*/  PRMT R5, R6, 0x9910, RZ ;  /* 0x0000991006057816 */ /* 0x001fe200000000ff */
[----:B------:R0:W-:Y:S03]  /*a470*/  @!P2 SYNCS.ARRIVE.TRANS64 RZ, [R10+URZ], R9 ;  /* 0x000000090affa9a7 */ /* 0x0001e6000800003f */
[----:B------:R-:W-:-:S13]  /*a480*/  ISETP.NE.AND P1, PT, R5, 0x2, PT ;  /* 0x000000020500780c */ /* 0x000fda0003f25270 */
[----:B0-----:R-:W-:Y:S05]  /*a490*/  @P1 BRA `(.L_x_296) ;  /* 0x0000000000041947 */ /* 0x001fea0003800000 */
[----:B------:R-:W-:Y:S01]  /*a4a0*/  BPT.TRAP 0x1 ;  /* 0x000000040000795c */ /* 0x000fe20000300000 */
.L_x_296:
[----:B------:R-:W-:Y:S05]  /*a4b0*/  @P0 BRA `(.L_x_297) ;  /* 0x0000000000040947 */ /* 0x000fea0003800000 */
[----:B------:R-:W-:Y:S01]  /*a4c0*/  BPT.TRAP 0x1 ;  /* 0x000000040000795c */ /* 0x000fe20000300000 */
.L_x_297:
[--C-:B------:R-:W-:Y:S01]  /*a4d0*/  IMAD R5, R4, 0x1000, R11.reuse ;  /* 0x0000100004057824 */ /* 0x100fe200078e020b */
[----:B------:R-:W-:Y:S01]  /*a4e0*/  R2UR UR9, R10 ;  /* 0x000000000a0972ca */ /* 0x000fe200000e0000 */
[C---:B------:R-:W-:Y:S01]  /*a4f0*/  IMAD R11, R4.reuse, 0x4000, R11 ;  /* 0x00004000040b7824 */ /* 0x040fe200078e020b */
[----:B------:R-:W-:Y:S01]  /*a500*/  UIADD3 UR4, UP0, UR20, 0xf0, URZ ;  /* 0x000000f014047890 */ /* 0x000fe2000ff1e03f */
[----:B------:R-:W-:Y:S01]  /*a510*/  VIADD R13, R13, 0xffffffff ;  /* 0xffffffff0d0d7836 */ /* 0x000fe20000000000 */
[----:B------:R-:W-:Y:S01]  /*a520*/  R2UR UR5, R5 ;  /* 0x00000000050572ca */ /* 0x000fe200000e0000 */
[----:B------:R-:W-:Y:S01]  /*a530*/  UIADD3 UR22, UP1, UR20, 0x1f0, URZ ;  /* 0x000001f014167890 */ /* 0x000fe2000ff3e03f */
[----:B------:R-:W-:Y:S01]  /*a540*/  R2UR UR8, R11 ;  /* 0x000000000b0872ca */ /* 0x000fe200000e0000 */
[----:B------:R-:W-:Y:S01]  /*a550*/  VIADD R4, R4, 0x1 ;  /* 0x0000000104047836 */ /* 0x000fe20000000000 */
[----:B------:R-:W-:Y:S01]  /*a560*/  R2UR UR11, R19 ;  /* 0x00000000130b72ca */ /* 0x000fe200000e0000 */
[----:B------:R-:W-:Y:S01]  /*a570*/  UIADD3.X UR23, URZ, UR21, URZ, UP1, !UPT ;  /* 0x000000153f177290 */ /* 0x000fe20008ffe43f */
[----:B------:R-:W-:Y:S01]  /*a580*/  R2UR UR10, R12 ;  /* 0x000000000c0a72ca */ /* 0x000fe200000e0000 */
[----:B------:R-:W-:Y:S01]  /*a590*/  UMOV UR6, 0x0 ;  /* 0x0000000000067882 */ /* 0x000fe20000000000 */
[----:B------:R-:W-:Y:S01]  /*a5a0*/  R2UR UR12, R2 ;  /* 0x00000000020c72ca */ /* 0x000fe200000e0000 */
[----:B------:R-:W-:Y:S01]  /*a5b0*/  UMOV UR7, 0x10000000 ;  /* 0x1000000000077882 */ /* 0x000fe20000000000 */
[----:B------:R-:W-:Y:S01]  /*a5c0*/  R2UR UR18, R22 ;  /* 0x00000000161272ca */ /* 0x000fe200000e0000 */
[----:B------:R-:W-:Y:S01]  /*a5d0*/  VIADD R12, R12, 0x20 ;  /* 0x000000200c0c7836 */ /* 0x000fe20000000000 */
[----:B------:R-:W-:Y:S01]  /*a5e0*/  ISETP.GT.AND P3, PT, R13, 0x1, PT ;  /* 0x000000010d00780c */ /* 0x000fe20003f64270 */
[----:B------:R-:W-:Y:S01]  /*a5f0*/  UIADD3 UR13, UR5, 0x180, URZ ;  /* 0x00000180050d7890 */ /* 0x000fe2000fffe03f */
[----:B------:R-:W-:Y:S01]  /*a600*/  ISETP.NE.AND P1, PT, R4, 0x6, PT ;  /* 0x000000060400780c */ /* 0x000fe20003f25270 */
[----:B------:R-:W-:-:S02]  /*a610*/  UIADD3.X UR5, URZ, UR21, URZ, UP0, !UPT ;  /* 0x000000153f057290 */ /* 0x000fc400087fe43f */
[----:B------:R-:W-:Y:S01]  /*a620*/  UIADD3 UR14, UR8, 0x6180, URZ ;  /* 0x00006180080e7890 */ /* 0x000fe2000fffe03f */
[----:B------:R-:W-:Y:S02]  /*a630*/  SEL R10, RZ, 0x1, P1 ;  /* 0x00000001ff0a7807 */ /* 0x000fe40000800000 */
[----:B------:R-:W-:Y:S01]  /*a640*/  UMOV UR8, UR13 ;  /* 0x0000000d00087c82 */ /* 0x000fe20008000000 */
[----:B------:R-:W-:Y:S02]  /*a650*/  SEL R4, R4, RZ, P1 ;  /* 0x000000ff04047207 */ /* 0x000fe40000800000 */
[----:B------:R-:W-:Y:S01]  /*a660*/  LOP3.LUT R3, R3, R10, RZ, 0x3c, !PT ;  /* 0x0000000a03037212 */ /* 0x000fe200078e3cff */
[----:B------:R0:W-:Y:S02]  /*a670*/  UTMALDG.3D [UR8], [UR4], desc[UR6] ;  /* 0x00000608040075b4 */ /* 0x0001e40008011000 */
[----:B0-----:R-:W-:Y:S01]  /*a680*/  UMOV UR8, UR14 ;  /* 0x0000000e00087c82 */ /* 0x001fe20008000000 */
[----:B------:R-:W-:-:S02]  /*a690*/  UMOV UR11, UR18 ;  /* 0x00000012000b7c82 */ /* 0x000fc40008000000 */
[----:B------:R0:W-:Y:S02]  /*a6a0*/  UTMALDG.3D [UR8], [UR22], desc[UR6] ;  /* 0x00000608160075b4 */ /* 0x0001e40008011000 */
[----:B0-----:R-:W-:Y:S05]  /*a6b0*/  @P3 BRA `(.L_x_298) ;  /* 0xfffffffc00483947 */ /* 0x001fea000383ffff */
.L_x_294:
[----:B------:R-:W-:Y:S05]  /*a6c0*/  BSYNC B1 ;  /* 0x0000000000017941 */ /* 0x000fea0003800000 */
.L_x_293:
[----:B------:R-:W2:Y:S01]  /*a6d0*/  LDL.64 R10, [R1] ;  /* 0x00000000010a7983 */ /* 0x000ea20000100a00 */
[----:B------:R-:W-:Y:S01]  /*a6e0*/  LOP3.LUT P4, RZ, R8, 0xff, RZ, 0xc0, !PT ;  /* 0x000000ff08ff7812 */ /* 0x000fe2000788c0ff */
[----:B------:R-:W-:Y:S01]  /*a6f0*/  VIADD R4, R7, UR40 ;  /* 0x0000002807047c36 */ /* 0x000fe20008000000 */
[----:B------:R-:W-:Y:S01]  /*a700*/  ULDC.64 UR4, c[0x0][0x650] ;  /* 0x0001940000047ab9 */ /* 0x000fe20000000a00 */
[----:B------:R-:W-:Y:S01]  /*a710*/  IMAD.U32 R7, RZ, RZ, UR40 ;  /* 0x00000028ff077e24 */ /* 0x000fe2000f8e00ff */
[----:B------:R-:W-:Y:S01]  /*a720*/  UISETP.GE.U32.AND UP0, UPT, UR40, 0x6, UPT ;  /* 0x000000062800788c */ /* 0x000fe2000bf06070 */
[----:B------:R-:W-:Y:S01]  /*a730*/  BSSY B1, `(.L_x_299) ;  /* 0x000006f000017945 */ /* 0x000fe20003800000 */
[----:B------:R-:W-:Y:S01]  /*a740*/  ISETP.GT.U32.AND P1, PT, R4, 0x5, PT ;  /* 0x000000050400780c */ /* 0x000fe20003f24070 */
[----:B------:R-:W-:Y:S01]  /*a750*/  IMAD.MOV.U32 R19, RZ, RZ, -0x1 ;  /* 0xffffffffff137424 */ /* 0x000fe200078e00ff */
[----:B------:R-:W-:Y:S01]  /*a760*/  PRMT R8, RZ, 0x7610, R8 ;  /* 0x00007610ff087816 */ /* 0x000fe20000000008 */
[----:B------:R-:W-:Y:S01]  /*a770*/  IMAD.MOV.U32 R22, RZ, RZ, -0x1 ;  /* 0xffffffffff167424 */ /* 0x000fe200078e00ff */
[----:B------:R-:W-:-:S02]  /*a780*/  ISETP.LT.U32.AND P1, PT, R7, 0x6, P1 ;  /* 0x000000060700780c */ /* 0x000fc40000f21070 */
[----:B------:R-:W-:Y:S01]  /*a790*/  PLOP3.LUT P3, PT, PT, PT, UP0, 0x80, 0x0 ;  /* 0x000000000000781c */ /* 0x000fe20003f6f008 */
[----:B------:R-:W0:Y:S01]  /*a7a0*/  @P4 S2R R3, SR_CgaCtaId ;  /* 0x0000000000034919 */ /* 0x000e220000008800 */
[----:B------:R-:W-:-:S04]  /*a7b0*/  @P4 MOV R2, 0x400 ;  /* 0x0000040000024802 */ /* 0x000fc80000000f00 */
[----:B0-----:R-:W-:Y:S01]  /*a7c0*/  @P4 LEA R5, R3, R2, 0x18 ;  /* 0x0000000203054211 */ /* 0x001fe200078ec0ff */
[----:B------:R-:W-:-:S03]  /*a7d0*/  IMAD.WIDE.U32 R2, R4, -0x55555555, RZ ;  /* 0xaaaaaaab04027825 */ /* 0x000fc600078e00ff */
[----:B------:R0:W-:Y:S01]  /*a7e0*/  @P4 SYNCS.ARRIVE.TRANS64.A1T0 RZ, [R5+URZ+0x98], RZ ;  /* 0x000098ff05ff49a7 */ /* 0x0001e2000810003f */
[----:B------:R-:W-:Y:S01]  /*a7f0*/  IMAD.MOV.U32 R2, RZ, RZ, -0x1 ;  /* 0xffffffffff027424 */ /* 0x000fe200078e00ff */
[----:B0-----:R-:W-:Y:S02]  /*a800*/  SHF.R.U32.HI R5, RZ, 0x2, R3 ;  /* 0x00000002ff057819 */ /* 0x001fe40000011603 */
[----:B------:R-:W-:-:S03]  /*a810*/  SEL R3, RZ, 0x1, !P1 ;  /* 0x00000001ff037807 */ /* 0x000fc60004800000 */
[----:B------:R-:W-:Y:S01]  /*a820*/  IMAD R7, R5, -0x6, R4 ;  /* 0xfffffffa05077824 */ /* 0x000fe200078e0204 */
[----:B------:R-:W-:Y:S02]  /*a830*/  LOP3.LUT R0, R0, R3, RZ, 0x3c, !PT ;  /* 0x0000000300007212 */ /* 0x000fe400078e3cff */
[----:B------:R-:W-:Y:S02]  /*a840*/  PRMT R3, RZ, 0x7610, R3 ;  /* 0x00007610ff037816 */ /* 0x000fe40000000003 */
[----:B------:R-:W-:Y:S02]  /*a850*/  @P3 LOP3.LUT R0, R0, 0x1, R5, 0x78, !PT ;  /* 0x0000000100003812 */ /* 0x000fe400078e7805 */
[----:B--2---:R-:W-:-:S04]  /*a860*/  IADD3 R18, P4, R18, R10, RZ ;  /* 0x0000000a12127210 */ /* 0x004fc80007f9e0ff */
[----:B------:R-:W-:Y:S01]  /*a870*/  ISETP.GE.U32.AND P1, PT, R18, UR4, PT ;  /* 0x0000000412007c0c */ /* 0x000fe2000bf26070 */
[----:B------:R-:W-:-:S05]  /*a880*/  IMAD.X R17, R17, 0x1, R23, P4 ;  /* 0x0000000111117824 */ /* 0x000fca00020e0617 */
[----:B------:R-:W-:-:S13]  /*a890*/  ISETP.GE.U32.AND.EX P1, PT, R17, UR5, PT, P1 ;  /* 0x0000000511007c0c */ /* 0x000fda000bf26110 */
[----:B------:R-:W-:Y:S05]  /*a8a0*/  @P1 BRA `(.L_x_300) ;  /* 0x00000004005c1947 */ /* 0x000fea0003800000 */
[----:B------:R-:W0:Y:S01]  /*a8b0*/  S2R R11, SR_CTAID.X ;  /* 0x00000000000b7919 */ /* 0x000e220000002500 */
[----:B------:R-:W-:Y:S01]  /*a8c0*/  ULDC.64 UR4, c[0x0][0x628] ;  /* 0x00018a0000047ab9 */ /* 0x000fe20000000a00 */
[----:B------:R-:W1:Y:S01]  /*a8d0*/  LDC R12, c[0x0][0x144] ;  /* 0x00005100ff0c7b82 */ /* 0x000e620000000800 */
[----:B------:R-:W-:Y:S01]  /*a8e0*/  ISETP.NE.U32.AND P1, PT, RZ, UR4, PT ;  /* 0x00000004ff007c0c */ /* 0x000fe2000bf25070 */
[----:B------:R-:W2:Y:S01]  /*a8f0*/  S2R R9, SR_CTAID.Y ;  /* 0x0000000000097919 */ /* 0x000ea20000002600 */
[----:B------:R-:W-:Y:S01]  /*a900*/  ULDC UR6, c[0x0][0x150] ;  /* 0x0000540000067ab9 */ /* 0x000fe20000000800 */
[----:B------:R-:W-:Y:S01]  /*a910*/  ULDC UR7, c[0x0][0x630] ;  /* 0x00018c0000077ab9 */ /* 0x000fe20000000800 */
[----:B------:R-:W-:Y:S01]  /*a920*/  ISETP.NE.AND.EX P1, PT, RZ, UR5, PT, P1 ;  /* 0x00000005ff007c0c */ /* 0x000fe2000bf25310 */
[----:B------:R-:W-:Y:S01]  /*a930*/  IMAD.MOV.U32 R2, RZ, RZ, R18 ;  /* 0x000000ffff027224 */ /* 0x000fe200078e0012 */
[----:B0-----:R-:W-:-:S05]  /*a940*/  I2FP.F32.U32 R3, R11 ;  /* 0x0000000b00037245 */ /* 0x001fca0000201000 */
[----:B------:R-:W-:Y:S01]  /*a950*/  FMUL R14, R3, UR6 ;  /* 0x00000006030e7c20 */ /* 0x000fe20008400000 */
[----:B------:R-:W-:-:S05]  /*a960*/  IMAD.MOV.U32 R3, RZ, RZ, R17 ;  /* 0x000000ffff037224 */ /* 0x000fca00078e0011 */
[----:B--2---:R-:W-:Y:S05]  /*a970*/  @!P1 BRA `(.L_x_301) ;  /* 0x0000000000289947 */ /* 0x004fea0003800000 */
[----:B------:R-:W-:Y:S02]  /*a980*/  ULDC UR6, c[0x0][0x634] ;  /* 0x00018d0000067ab9 */ /* 0x000fe40000000800 */
[----:B------:R-:W-:-:S05]  /*a990*/  IADD3 R3, P1, R18, UR6, RZ ;  /* 0x0000000612037c10 */ /* 0x000fca000ff3e0ff */
[----:B------:R-:W-:-:S04]  /*a9a0*/  IMAD.X R13, RZ, RZ, R17, P1 ;  /* 0x000000ffff0d7224 */ /* 0x000fc800008e0611 */
[----:B------:R-:W-:-:S04]  /*a9b0*/  IMAD.WIDE.U32 R4, R13, UR4, RZ ;  /* 0x000000040d047c25 */ /* 0x000fc8000f8e00ff */
[----:B------:R-:W-:-:S04]  /*a9c0*/  IMAD.WIDE.U32 R4, P1, R3, UR5, R4 ;  /* 0x0000000503047c25 */ /* 0x000fc8000f820004 */
[----:B------:R-:W-:-:S04]  /*a9d0*/  IMAD.WIDE.U32 R2, R3, UR4, RZ ;  /* 0x0000000403027c25 */ /* 0x000fc8000f8e00ff */
[----:B------:R-:W-:Y:S01]  /*a9e0*/  IMAD.MOV.U32 R2, RZ, RZ, R5 ;  /* 0x000000ffff027224 */ /* 0x000fe200078e0005 */
[----:B------:R-:W-:Y:S01]  /*a9f0*/  IADD3 RZ, P3, R3, R4, RZ ;  /* 0x0000000403ff7210 */ /* 0x000fe20007f7e0ff */
[----:B------:R-:W-:-:S04]  /*aa00*/  IMAD.X R3, RZ, RZ, RZ, P1 ;  /* 0x000000ffff037224 */ /* 0x000fc800008e06ff */
[----:B------:R-:W-:-:S08]  /*aa10*/  IMAD.WIDE.U32.X R2, R13, UR5, R2, P3 ;  /* 0x000000050d027c25 */ /* 0x000fd000098e0402 */
.L_x_301:
[--C-:B------:R-:W-:Y:S01]  /*aa20*/  SHF.R.U64 R10, R2, UR7, R3.reuse ;  /* 0x00000007020a7c19 */ /* 0x100fe20008001203 */
[----:B------:R-:W0:Y:S01]  /*aa30*/  F2I.U32.TRUNC.NTZ R14, R14 ;  /* 0x0000000e000e7305 */ /* 0x000e22000020f000 */
[----:B------:R-:W-:Y:S01]  /*aa40*/  SHF.R.U32.HI R2, RZ, UR7, R3 ;  /* 0x00000007ff027c19 */ /* 0x000fe20008011603 */
[----:B------:R-:W-:Y:S01]  /*aa50*/  ULDC.64 UR4, c[0x0][0x620] ;  /* 0x0001880000047ab9 */ /* 0x000fe20000000a00 */
[----:B------:R-:W-:Y:S01]  /*aa60*/  IADD3 R5, P1, RZ, -R10, RZ ;  /* 0x8000000aff057210 */ /* 0x000fe20007f3e0ff */
[----:B------:R-:W-:Y:S01]  /*aa70*/  IMAD.MOV.U32 R3, RZ, RZ, R17 ;  /* 0x000000ffff037224 */ /* 0x000fe200078e0011 */
[----:B------:R-:W-:-:S03]  /*aa80*/  ULDC.64 UR6, c[0x0][0x640] ;  /* 0x0001900000067ab9 */ /* 0x000fc60000000a00 */
[----:B------:R-:W-:Y:S01]  /*aa90*/  IMAD.X R2, RZ, RZ, ~R2, P1 ;  /* 0x000000ffff027224 */ /* 0x000fe200008e0e02 */
[----:B------:R-:W-:-:S03]  /*aaa0*/  ISETP.NE.U32.AND P1, PT, RZ, UR6, PT ;  /* 0x00000006ff007c0c */ /* 0x000fc6000bf25070 */
[----:B------:R-:W-:Y:S01]  /*aab0*/  IMAD R4, R2, UR4, RZ ;  /* 0x0000000402047c24 */ /* 0x000fe2000f8e02ff */
[----:B------:R-:W-:Y:S01]  /*aac0*/  ISETP.NE.AND.EX P1, PT, RZ, UR7, PT, P1 ;  /* 0x00000007ff007c0c */ /* 0x000fe2000bf25310 */
[----:B------:R-:W-:-:S04]  /*aad0*/  IMAD.MOV.U32 R2, RZ, RZ, R18 ;  /* 0x000000ffff027224 */ /* 0x000fc800078e0012 */
[----:B------:R-:W-:Y:S01]  /*aae0*/  IMAD.WIDE.U32 R2, R5, UR4, R2 ;  /* 0x0000000405027c25 */ /* 0x000fe2000f8e0002 */
[----:B------:R-:W-:-:S03]  /*aaf0*/  ULDC UR4, c[0x0][0x618] ;  /* 0x0001860000047ab9 */ /* 0x000fc60000000800 */
[----:B------:R-:W-:Y:S01]  /*ab00*/  IMAD R5, R5, UR5, R4 ;  /* 0x0000000505057c24 */ /* 0x000fe2000f8e0204 */
[----:B------:R-:W-:Y:S01]  /*ab10*/  ULDC UR5, c[0x0][0x154] ;  /* 0x0000550000057ab9 */ /* 0x000fe20000000800 */
[----:B0-----:R-:W-:Y:S02]  /*ab20*/  IMAD.MOV R4, RZ, RZ, -R14 ;  /* 0x000000ffff047224 */ /* 0x001fe400078e0a0e */
[----:B------:R-:W0:Y:S01]  /*ab30*/  LDC R14, c[0x0][0x148] ;  /* 0x00005200ff0e7b82 */ /* 0x000e220000000800 */
[----:B------:R-:W-:Y:S02]  /*ab40*/  IMAD.IADD R3, R3, 0x1, R5 ;  /* 0x0000000103037824 */ /* 0x000fe400078e0205 */
[----:B-1----:R-:W-:Y:S01]  /*ab50*/  IMAD R11, R12, R4, R11 ;  /* 0x000000040c0b7224 */ /* 0x002fe200078e020b */
[----:B------:R-:W-:Y:S02]  /*ab60*/  I2FP.F32.U32 R4, R9 ;  /* 0x0000000900047245 */ /* 0x000fe40000201000 */
[----:B------:R-:W-:-:S02]  /*ab70*/  SHF.R.U64 R12, R2, UR4, R3 ;  /* 0x00000004020c7c19 */ /* 0x000fc40008001203 */
[----:B------:R-:W-:Y:S01]  /*ab80*/  SHF.R.U32.HI R3, RZ, UR4, R3 ;  /* 0x00000004ff037c19 */ /* 0x000fe20008011603 */
[----:B------:R-:W-:Y:S01]  /*ab90*/  FMUL R4, R4, UR5 ;  /* 0x0000000504047c20 */ /* 0x000fe20008400000 */
[----:B------:R-:W-:Y:S02]  /*aba0*/  ULDC UR4, c[0x0][0x608] ;  /* 0x0001820000047ab9 */ /* 0x000fe40000000800 */
[--C-:B------:R-:W-:Y:S01]  /*abb0*/  SHF.R.U64 R15, R12, UR4, R3.reuse ;  /* 0x000000040c0f7c19 */ /* 0x100fe20008001203 */
[----:B------:R1:W2:Y:S01]  /*abc0*/  F2I.U32.TRUNC.NTZ R20, R4 ;  /* 0x0000000400147305 */ /* 0x0002a2000020f000 */
[----:B------:R-:W-:Y:S01]  /*abd0*/  SHF.R.U32.HI R2, RZ, UR4, R3 ;  /* 0x00000004ff027c19 */ /* 0x000fe20008011603 */
[----:B------:R-:W-:-:S03]  /*abe0*/  ULDC UR4, c[0x0][0x658] ;  /* 0x0001960000047ab9 */ /* 0x000fc60000000800 */
[--C-:B------:R-:W-:Y:S02]  /*abf0*/  SHF.R.U64 R13, R15, UR4, R2.reuse ;  /* 0x000000040f0d7c19 */ /* 0x100fe40008001202 */
[----:B------:R-:W-:-:S03]  /*ac00*/  SHF.R.U32.HI R19, RZ, UR4, R2 ;  /* 0x00000004ff137c19 */ /* 0x000fc60008011602 */
[----:B------:R-:W-:Y:S02]  /*ac10*/  IMAD.MOV.U32 R2, RZ, RZ, R13 ;  /* 0x000000ffff027224 */ /* 0x000fe400078e000d */
[----:B------:R-:W-:Y:S01]  /*ac20*/  IMAD.MOV.U32 R3, RZ, RZ, R19 ;  /* 0x000000ffff037224 */ /* 0x000fe200078e0013 */
[----:B-1----:R-:W-:Y:S06]  /*ac30*/  @!P1 BRA `(.L_x_302) ;  /* 0x0000000000289947 */ /* 0x002fec0003800000 */
        /* <DEDUP_REMOVED lines=10> */
.L_x_302:
[----:B------:R-:W1:Y:S01]  /*ace0*/  LDC R4, c[0x0][0x65c] ;  /* 0x00019700ff047b82 */ /* 0x000e620000000800 */
[----:B------:R-:W-:Y:S01]  /*acf0*/  ULDC UR4, c[0x0][0x648] ;  /* 0x0001920000047ab9 */ /* 0x000fe20000000800 */
[----:B------:R-:W-:Y:S01]  /*ad00*/  LOP3.LUT R15, R15, UR16, RZ, 0xc0, !PT ;  /* 0x000000100f0f7c12 */ /* 0x000fe2000f8ec0ff */
[----:B--2---:R-:W-:Y:S01]  /*ad10*/  IMAD.MOV R20, RZ, RZ, -R20 ;  /* 0x000000ffff147224 */ /* 0x004fe200078e0a14 */
[----:B------:R-:W-:Y:S01]  /*ad20*/  SHF.R.U64 R2, R2, UR4, R3 ;  /* 0x0000000402027c19 */ /* 0x000fe20008001203 */
[----:B------:R-:W-:Y:S01]  /*ad30*/  ULDC UR4, c[0x0][0x638] ;  /* 0x00018e0000047ab9 */ /* 0x000fe20000000800 */
[----:B------:R-:W-:Y:S01]  /*ad40*/  LOP3.LUT R12, R12, UR15, RZ, 0xc0, !PT ;  /* 0x0000000f0c0c7c12 */ /* 0x000fe2000f8ec0ff */
[----:B------:R-:W-:Y:S01]  /*ad50*/  ULDC UR5, c[0x0][0x610] ;  /* 0x0001840000057ab9 */ /* 0x000fe20000000800 */
[----:B------:R-:W-:Y:S01]  /*ad60*/  IMAD.MOV.U32 R3, RZ, RZ, 0x1 ;  /* 0x00000001ff037424 */ /* 0x000fe200078e00ff */
[----:B-1----:R-:W-:Y:S01]  /*ad70*/  ISETP.NE.AND P1, PT, R4, 0x1, PT ;  /* 0x000000010400780c */ /* 0x002fe20003f25270 */
[----:B------:R-:W-:-:S02]  /*ad80*/  IMAD.MOV R4, RZ, RZ, -R2 ;  /* 0x000000ffff047224 */ /* 0x000fc400078e0a02 */
[----:B------:R-:W-:Y:S02]  /*ad90*/  IMAD R2, R2, UR17, R15 ;  /* 0x0000001102027c24 */ /* 0x000fe4000f8e020f */
[----:B------:R-:W-:Y:S01]  /*ada0*/  IMAD R13, R4, UR4, R13 ;  /* 0x00000004040d7c24 */ /* 0x000fe2000f8e020d */
[----:B------:R-:W-:-:S07]  /*adb0*/  ULDC UR4, c[0x0][0x600] ;  /* 0x0001800000047ab9 */ /* 0x000fce0000000800 */
[----:B0-----:R-:W-:-:S04]  /*adc0*/  @P1 IMAD R11, R14, R20, R9 ;  /* 0x000000140e0b1224 */ /* 0x001fc800078e0209 */
[----:B------:R-:W-:Y:S02]  /*add0*/  IMAD R11, R2, UR5, R11 ;  /* 0x00000005020b7c24 */ /* 0x000fe4000f8e020b */
[----:B------:R-:W-:-:S05]  /*ade0*/  IMAD R2, R13, UR4, R12 ;  /* 0x000000040d027c24 */ /* 0x000fca000f8e020c */
[----:B------:R-:W-:Y:S02]  /*adf0*/  SEL R22, R2, R11, !P1 ;  /* 0x0000000b02167207 */ /* 0x000fe40004800000 */
[----:B------:R-:W-:Y:S01]  /*ae00*/  SEL R19, R11, R2, !P1 ;  /* 0x000000020b137207 */ /* 0x000fe20004800000 */
[----:B------:R-:W-:-:S07]  /*ae10*/  IMAD.MOV.U32 R2, RZ, RZ, R10 ;  /* 0x000000ffff027224 */ /* 0x000fce00078e000a */
.L_x_300:
[----:B------:R-:W-:Y:S05]  /*ae20*/  BSYNC B1 ;  /* 0x0000000000017941 */ /* 0x000fea0003800000 */
.L_x_299:
[----:B------:R-:W-:-:S13]  /*ae30*/  LOP3.LUT P1, RZ, R3, 0xff, RZ, 0xc0, !PT ;  /* 0x000000ff03ff7812 */ /* 0x000fda000782c0ff */
[----:B------:R-:W-:Y:S05]  /*ae40*/  @P1 BRA `(.L_x_303) ;  /* 0xfffffff400301947 */ /* 0x000fea000383ffff */
[----:B------:R-:W-:Y:S05]  /*ae50*/  BSYNC B0 ;  /* 0x0000000000007941 */ /* 0x000fea0003800000 */
.L_x_291:
[----:B------:R-:W-:-:S03]  /*ae60*/  UMOV UR4, 0xffffffff ;  /* 0xffffffff00047882 */ /* 0x000fc60000000000 */
[----:B------:R-:W-:Y:S05]  /*ae70*/  BRA.DIV UR4, `(.L_x_304) ;  /* 0x0000000604887947 */ /* 0x000fea000b800000 */
[----:B------:R-:W-:-:S13]  /*ae80*/  ELECT P6, URZ, PT ;  /* 0x00000000003f782f */ /* 0x000fda00038c0000 */
.L_x_322:
[----:B------:R-:W-:Y:S04]  /*ae90*/  BSSY B0, `(.L_x_305) ;  /* 0x000003d000007945 */ /* 0x000fe80003800000 */
[----:B------:R-:W-:Y:S05]  /*aea0*/  @!P6 BRA `(.L_x_306) ;  /* 0x0000000000ece947 */ /* 0x000fea0003800000 */
[----:B------:R-:W-:-:S04]  /*aeb0*/  LOP3.LUT R16, R16, 0x2, RZ, 0xfc, !PT ;  /* 0x0000000210107812 */ /* 0x000fc800078efcff */
[----:B------:R-:W-:-:S13]  /*aec0*/  ISETP.NE.AND P0, PT, R16, 0x3, PT ;  /* 0x000000031000780c */ /* 0x000fda0003f05270 */
[----:B------:R-:W-:Y:S05]  /*aed0*/  @!P0 BRA `(.L_x_307) ;  /* 0x0000000000048947 */ /* 0x000fea0003800000 */
[----:B------:R-:W-:Y:S01]  /*aee0*/  BPT.TRAP 0x1 ;  /* 0x000000040000795c */ /* 0x000fe20000300000 */
.L_x_307:
[----:B------:R-:W0:Y:S01]  /*aef0*/  S2R R3, SR_CgaCtaId ;  /* 0x0000000000037919 */ /* 0x000e220000008800 */
[----:B------:R-:W-:Y:S02]  /*af00*/  MOV R2, 0x400 ;  /* 0x0000040000027802 */ /* 0x000fe40000000f00 */
[----:B------:R-:W-:Y:S02]  /*af10*/  SHF.L.U32 R4, R0, 0x1f, RZ ;  /* 0x0000001f00047819 */ /* 0x000fe400000006ff */
[----:B0-----:R-:W-:-:S05]  /*af20*/  LEA R2, R3, R2, 0x18 ;  /* 0x0000000203027211 */ /* 0x001fca00078ec0ff */
[----:B------:R-:W-:-:S04]  /*af30*/  VIADD R2, R2, 0x30 ;  /* 0x0000003002027836 */ /* 0x000fc80000000000 */
[C---:B------:R-:W-:Y:S02]  /*af40*/  IMAD R9, R7.reuse, 0x8, R2 ;  /* 0x0000000807097824 */ /* 0x040fe400078e0202 */
[----:B------:R-:W-:Y:S02]  /*af50*/  VIADD R7, R7, 0x1 ;  /* 0x0000000107077836 */ /* 0x000fe40000000000 */
[----:B------:R-:W0:Y:S03]  /*af60*/  SYNCS.PHASECHK.TRANS64.TRYWAIT P0, [R9+URZ], R4 ;  /* 0x00000004090075a7 */ /* 0x000e26000800017f */
[----:B------:R-:W-:-:S04]  /*af70*/  ISETP.NE.AND P1, PT, R7, 0x6, PT ;  /* 0x000000060700780c */ /* 0x000fc80003f25270 */
[----:B------:R-:W-:Y:S02]  /*af80*/  SEL R3, RZ, 0x1, P1 ;  /* 0x00000001ff037807 */ /* 0x000fe40000800000 */
[----:B------:R-:W-:Y:S02]  /*af90*/  SEL R7, R7, RZ, P1 ;  /* 0x000000ff07077207 */ /* 0x000fe40000800000 */
[----:B------:R-:W-:-:S03]  /*afa0*/  LOP3.LUT R6, R0, R3, RZ, 0x3c, !PT ;  /* 0x0000000300067212 */ /* 0x000fc600078e3cff */
[----:B------:R-:W-:Y:S01]  /*afb0*/  IMAD R8, R7, 0x8, R2 ;  /* 0x0000000807087824 */ /* 0x000fe200078e0202 */
[----:B------:R-:W-:Y:S01]  /*afc0*/  SHF.L.U32 R5, R6, 0x1f, RZ ;  /* 0x0000001f06057819 */ /* 0x000fe200000006ff */
[----:B0-----:R-:W-:Y:S06]  /*afd0*/  @!P0 BRA `(.L_x_308) ;  /* 0x0000000400508947 */ /* 0x001fec0003800000 */
.L_x_323:
[----:B------:R-:W1:Y:S01]  /*afe0*/  SYNCS.PHASECHK.TRANS64.TRYWAIT P0, [R8+URZ], R5 ;  /* 0x00000005080075a7 */ /* 0x000e62000800017f */
[----:B------:R-:W-:-:S05]  /*aff0*/  VIADD R0, R7, 0x1 ;  /* 0x0000000107007836 */ /* 0x000fca0000000000 */
[----:B------:R-:W-:-:S04]  /*b000*/  ISETP.NE.AND P1, PT, R0, 0x6, PT ;  /* 0x000000060000780c */ /* 0x000fc80003f25270 */
[----:B------:R-:W-:Y:S02]  /*b010*/  SEL R3, RZ, 0x1, P1 ;  /* 0x00000001ff037807 */ /* 0x000fe40000800000 */
[----:B------:R-:W-:Y:S02]  /*b020*/  SEL R7, R0, RZ, P1 ;  /* 0x000000ff00077207 */ /* 0x000fe40000800000 */
[----:B------:R-:W-:-:S03]  /*b030*/  LOP3.LUT R6, R6, R3, RZ, 0x3c, !PT ;  /* 0x0000000306067212 */ /* 0x000fc600078e3cff */
[----:B0-----:R-:W-:Y:S01]  /*b040*/  IMAD R9, R7, 0x8, R2 ;  /* 0x0000000807097824 */ /* 0x001fe200078e0202 */
[----:B------:R-:W-:Y:S01]  /*b050*/  SHF.L.U32 R4, R6, 0x1f, RZ ;  /* 0x0000001f06047819 */ /* 0x000fe200000006ff */
[----:B-1----:R-:W-:Y:S06]  /*b060*/  @!P0 BRA `(.L_x_309) ;  /* 0x0000000400408947 */ /* 0x002fec0003800000 */
.L_x_324:
        /* <DEDUP_REMOVED lines=9> */
.L_x_325:
[----:B------:R-:W1:Y:S01]  /*b100*/  SYNCS.PHASECHK.TRANS64.TRYWAIT P0, [R8+URZ], R5 ;  /* 0x00000005080075a7 */ /* 0x000e62000800017f */
[----:B------:R-:W-:-:S05]  /*b110*/  VIADD R0, R7, 0x1 ;  /* 0x0000000107007836 */ /* 0x000fca0000000000 */
[----:B------:R-:W-:-:S04]  /*b120*/  ISETP.NE.AND P1, PT, R0, 0x6, PT ;  /* 0x000000060000780c */ /* 0x000fc80003f25270 */
[----:B------:R-:W-:Y:S02]  /*b130*/  SEL R3, RZ, 0x1, P1 ;  /* 0x00000001ff037807 */ /* 0x000fe40000800000 */
[----:B------:R-:W-:Y:S02]  /*b140*/  SEL R7, R0, RZ, P1 ;  /* 0x000000ff00077207 */ /* 0x000fe40000800000 */
[----:B0-----:R-:W-:-:S03]  /*b150*/  LOP3.LUT R9, R6, R3, RZ, 0x3c, !PT ;  /* 0x0000000306097212 */ /* 0x001fc600078e3cff */
[----:B------:R-:W-:Y:S01]  /*b160*/  IMAD R11, R7, 0x8, R2 ;  /* 0x00000008070b7824 */ /* 0x000fe200078e0202 */
[----:B------:R-:W-:Y:S01]  /*b170*/  SHF.L.U32 R6, R9, 0x1f, RZ ;  /* 0x0000001f09067819 */ /* 0x000fe200000006ff */
[----:B-1----:R-:W-:Y:S06]  /*b180*/  @!P0 BRA `(.L_x_311) ;  /* 0x0000000400208947 */ /* 0x002fec0003800000 */
.L_x_326:
[----:B------:R-:W1:Y:S01]  /*b190*/  SYNCS.PHASECHK.TRANS64.TRYWAIT P0, [R11+URZ], R6 ;  /* 0x000000060b0075a7 */ /* 0x000e62000800017f */
[----:B------:R-:W-:-:S05]  /*b1a0*/  VIADD R0, R7, 0x1 ;  /* 0x0000000107007836 */ /* 0x000fca0000000000 */
[----:B------:R-:W-:-:S04]  /*b1b0*/  ISETP.NE.AND P1, PT, R0, 0x6, PT ;  /* 0x000000060000780c */ /* 0x000fc80003f25270 */
[----:B------:R-:W-:Y:S02]  /*b1c0*/  SEL R4, RZ, 0x1, P1 ;  /* 0x00000001ff047807 */ /* 0x000fe40000800000 */
[----:B------:R-:W-:Y:S02]  /*b1d0*/  SEL R3, R0, RZ, P1 ;  /* 0x000000ff00037207 */ /* 0x000fe40000800000 */
[----:B------:R-:W-:Y:S01]  /*b1e0*/  LOP3.LUT R0, R9, R4, RZ, 0x3c, !PT ;  /* 0x0000000409007212 */ /* 0x000fe200078e3cff */
[----:B-1----:R-:W-:Y:S06]  /*b1f0*/  @!P0 BRA `(.L_x_312) ;  /* 0x0000000400188947 */ /* 0x002fec0003800000 */
.L_x_327:
[----:B------:R-:W-:Y:S01]  /*b200*/  IMAD R3, R3, 0x8, R2 ;  /* 0x0000000803037824 */ /* 0x000fe200078e0202 */
[----:B------:R-:W-:-:S07]  /*b210*/  SHF.L.U32 R0, R0, 0x1f, RZ ;  /* 0x0000001f00007819 */ /* 0x000fce00000006ff */
.L_x_313:
[----:B--2---:R2:W3:Y:S02]  /*b220*/  SYNCS.PHASECHK.TRANS64.TRYWAIT P0, [R3+URZ], R0 ;  /* 0x00000000030075a7 */ /* 0x0044e4000800017f */
[----:B---3--:R-:W-:Y:S05]  /*b230*/  @!P0 NANOSLEEP.SYNCS 0x989680 ;  /* 0x009896800000895d */ /* 0x008fea0003900000 */
[----:B------:R-:W3:Y:S02]  /*b240*/  @!P0 SYNCS.PHASECHK.TRANS64 P0, [R3+URZ], R0 ;  /* 0x00000000030085a7 */ /* 0x000ee4000800007f */
[----:B---3--:R-:W-:Y:S05]  /*b250*/  @!P0 BRA `(.L_x_313) ;  /* 0xfffffffc00f08947 */ /* 0x008fea000383ffff */
.L_x_306:
[----:B------:R-:W-:Y:S05]  /*b260*/  BSYNC B0 ;  /* 0x0000000000007941 */ /* 0x000fea0003800000 */
.L_x_305:
[----:B------:R-:W-:Y:S05]  /*b270*/  EXIT ;  /* 0x000000000000794d */ /* 0x000fea0003800000 */
.L_x_15:
[----:B-1----:R1:W2:Y:S02]  /*b280*/  SYNCS.PHASECHK.TRANS64.TRYWAIT P0, [R159+URZ], R0 ;  /* 0x000000009f0075a7 */ /* 0x0022a4000800017f */
[----:B--2---:R-:W-:Y:S05]  /*b290*/  @!P0 NANOSLEEP.SYNCS 0x989680 ;  /* 0x009896800000895d */ /* 0x004fea0003900000 */
[----:B------:R-:W2:Y:S02]  /*b2a0*/  @!P0 SYNCS.PHASECHK.TRANS64 P0, [R159+URZ], R0 ;  /* 0x000000009f0085a7 */ /* 0x000ea4000800007f */
[----:B--2---:R-:W-:Y:S05]  /*b2b0*/  @!P0 BRA `(.L_x_15) ;  /* 0xfffffffc00f08947 */ /* 0x004fea000383ffff */
[----:B------:R-:W-:Y:S05]  /*b2c0*/  BRA `(.L_x_314) ;  /* 0xffffff60007c7947 */ /* 0x000fea000383ffff */
.L_x_20:
[----:B--2---:R2:W3:Y:S02]  /*b2d0*/  SYNCS.PHASECHK.TRANS64.TRYWAIT P1, [R3+URZ], R0 ;  /* 0x00000000030075a7 */ /* 0x0044e4000802017f */
[----:B---3--:R-:W-:Y:S05]  /*b2e0*/  @!P1 NANOSLEEP.SYNCS 0x989680 ;  /* 0x009896800000995d */ /* 0x008fea0003900000 */
[----:B------:R-:W3:Y:S02]  /*b2f0*/  @!P1 SYNCS.PHASECHK.TRANS64 P1, [R3+URZ], R0 ;  /* 0x00000000030095a7 */ /* 0x000ee4000802007f */
[----:B---3--:R-:W-:Y:S05]  /*b300*/  @!P1 BRA `(.L_x_20) ;  /* 0xfffffffc00f09947 */ /* 0x008fea000383ffff */
[----:B------:R-:W-:Y:S05]  /*b310*/  BRA `(.L_x_19) ;  /* 0xffffff6000e87947 */ /* 0x000fea000383ffff */
.L_x_25:
[----:B--2---:R-:W-:-:S04]  /*b320*/  IMAD.U32 R4, RZ, RZ, UR4 ;  /* 0x00000004ff047e24 */ /* 0x004fc8000f8e00ff */
[----:B------:R2:W3:Y:S03]  /*b330*/  SYNCS.PHASECHK.TRANS64.TRYWAIT P1, [R4+URZ], R3 ;  /* 0x00000003040075a7 */ /* 0x0004e6000802017f */
[----:B---3--:R-:W-:Y:S05]  /*b340*/  @!P1 NANOSLEEP.SYNCS 0x989680 ;  /* 0x009896800000995d */ /* 0x008fea0003900000 */
[----:B------:R-:W3:Y:S02]  /*b350*/  @!P1 SYNCS.PHASECHK.TRANS64 P1, [R4+URZ], R3 ;  /* 0x00000003040095a7 */ /* 0x000ee4000802007f */
[----:B---3--:R-:W-:Y:S05]  /*b360*/  @!P1 BRA `(.L_x_25) ;  /* 0xfffffffc00ec9947 */ /* 0x008fea000383ffff */
[----:B------:R-:W-:Y:S05]  /*b370*/  BRA `(.L_x_24) ;  /* 0xffffff64007c7947 */ /* 0x000fea000383ffff */
.L_x_31:
[----:B-1----:R1:W2:Y:S02]  /*b380*/  SYNCS.PHASECHK.TRANS64.TRYWAIT P0, [R159+URZ+0x10], R0 ;  /* 0x000010009f0075a7 */ /* 0x0022a4000800017f */
[----:B--2---:R-:W-:Y:S05]  /*b390*/  @!P0 NANOSLEEP.SYNCS 0x989680 ;  /* 0x009896800000895d */ /* 0x004fea0003900000 */
[----:B------:R-:W2:Y:S02]  /*b3a0*/  @!P0 SYNCS.PHASECHK.TRANS64 P0, [R159+URZ+0x10], R0 ;  /* 0x000010009f0085a7 */ /* 0x000ea4000800007f */
[----:B--2---:R-:W-:Y:S05]  /*b3b0*/  @!P0 BRA `(.L_x_31) ;  /* 0xfffffffc00f08947 */ /* 0x004fea000383ffff */
[----:B------:R-:W-:Y:S05]  /*b3c0*/  BRA `(.L_x_315) ;  /* 0xffffff6800787947 */ /* 0x000fea000383ffff */
.L_x_292:
[----:B------:R-:W-:Y:S01]  /*b3d0*/  BSSY B1, `(.L_x_316) ;  /* 0x0000006000017945 */ /* 0x000fe20003800000 */
[----:B------:R-:W-:-:S07]  /*b3e0*/  IMAD.MOV.U32 R15, RZ, RZ, -0x1 ;  /* 0xffffffffff0f7424 */ /* 0x000fce00078e00ff */
[----:B-----5:R-:W-:Y:S05]  /*b3f0*/  WARPSYNC.COLLECTIVE R15, `(.L_x_317) ;  /* 0x000000000f0c7348 */ /* 0x020fea0003c00000 */
[----:B------:R-:W-:Y:S02]  /*b400*/  ELECT P6, UR62, PT ;  /* 0x00000000003e782f */ /* 0x000fe400038c0000 */
[----:B------:R-:W-:Y:S01]  /*b410*/  MOV R14, UR62 ;  /* 0x0000003e000e7c02 */ /* 0x000fe20008000f00 */
[----:B-----5:R-:W-:Y:S10]  /*b420*/  ENDCOLLECTIVE ;  /* 0x000000000000791b */ /* 0x020ff40003800000 */
.L_x_317:
[----:B------:R-:W-:Y:S05]  /*b430*/  BSYNC B1 ;  /* 0x0000000000017941 */ /* 0x000fea0003800000 */
.L_x_316:
[----:B------:R-:W-:Y:S05]  /*b440*/  BRA `(.L_x_318) ;  /* 0xffffffec00bc7947 */ /* 0x000fea000383ffff */
.L_x_295:
[----:B0-----:R0:W1:Y:S02]  /*b450*/  SYNCS.PHASECHK.TRANS64.TRYWAIT P1, [R10+URZ+0x30], R5 ;  /* 0x000030050a0075a7 */ /* 0x001064000802017f */
[----:B-1----:R-:W-:Y:S05]  /*b460*/  @!P1 NANOSLEEP.SYNCS 0x989680 ;  /* 0x009896800000995d */ /* 0x002fea0003900000 */
[----:B------:R-:W1:Y:S02]  /*b470*/  @!P1 SYNCS.PHASECHK.TRANS64 P1, [R10+URZ+0x30], R5 ;  /* 0x000030050a0095a7 */ /* 0x000e64000802007f */
[----:B-1----:R-:W-:Y:S05]  /*b480*/  @!P1 BRA `(.L_x_295) ;  /* 0xfffffffc00f09947 */ /* 0x002fea000383ffff */
[----:B------:R-:W-:Y:S05]  /*b490*/  BRA `(.L_x_319) ;  /* 0xffffffec00f07947 */ /* 0x000fea000383ffff */
.L_x_304:
[----:B------:R-:W-:Y:S01]  /*b4a0*/  BSSY B0, `(.L_x_320) ;  /* 0x0000006000007945 */ /* 0x000fe20003800000 */
[----:B------:R-:W-:-:S07]  /*b4b0*/  IMAD.MOV.U32 R15, RZ, RZ, -0x1 ;  /* 0xffffffffff0f7424 */ /* 0x000fce00078e00ff */
[----:B-----5:R-:W-:Y:S05]  /*b4c0*/  WARPSYNC.COLLECTIVE R15, `(.L_x_321) ;  /* 0x000000000f0c7348 */ /* 0x020fea0003c00000 */
[----:B------:R-:W-:Y:S02]  /*b4d0*/  ELECT P6, UR62, PT ;  /* 0x00000000003e782f */ /* 0x000fe400038c0000 */
[----:B------:R-:W-:Y:S01]  /*b4e0*/  MOV R14, UR62 ;  /* 0x0000003e000e7c02 */ /* 0x000fe20008000f00 */
[----:B-----5:R-:W-:Y:S10]  /*b4f0*/  ENDCOLLECTIVE ;  /* 0x000000000000791b */ /* 0x020ff40003800000 */
.L_x_321:
[----:B------:R-:W-:Y:S05]  /*b500*/  BSYNC B0 ;  /* 0x0000000000007941 */ /* 0x000fea0003800000 */
.L_x_320:
[----:B------:R-:W-:Y:S05]  /*b510*/  BRA `(.L_x_322) ;  /* 0xfffffff8005c7947 */ /* 0x000fea000383ffff */
.L_x_308:
[----:B0-----:R0:W1:Y:S02]  /*b520*/  SYNCS.PHASECHK.TRANS64.TRYWAIT P0, [R9+URZ], R4 ;  /* 0x00000004090075a7 */ /* 0x001064000800017f */
[----:B-1----:R-:W-:Y:S05]  /*b530*/  @!P0 NANOSLEEP.SYNCS 0x989680 ;  /* 0x009896800000895d */ /* 0x002fea0003900000 */
[----:B------:R-:W1:Y:S02]  /*b540*/  @!P0 SYNCS.PHASECHK.TRANS64 P0, [R9+URZ], R4 ;  /* 0x00000004090085a7 */ /* 0x000e64000800007f */
[----:B-1----:R-:W-:Y:S05]  /*b550*/  @!P0 BRA `(.L_x_308) ;  /* 0xfffffffc00f08947 */ /* 0x002fea000383ffff */
[----:B------:R-:W-:Y:S05]  /*b560*/  BRA `(.L_x_323) ;  /* 0xfffffff8009c7947 */ /* 0x000fea000383ffff */
.L_x_309:
[----:B0-----:R0:W1:Y:S02]  /*b570*/  SYNCS.PHASECHK.TRANS64.TRYWAIT P0, [R8+URZ], R5 ;  /* 0x00000005080075a7 */ /* 0x001064000800017f */
[----:B-1----:R-:W-:Y:S05]  /*b580*/  @!P0 NANOSLEEP.SYNCS 0x989680 ;  /* 0x009896800000895d */ /* 0x002fea0003900000 */
[----:B------:R-:W1:Y:S02]  /*b590*/  @!P0 SYNCS.PHASECHK.TRANS64 P0, [R8+URZ], R5 ;  /* 0x00000005080085a7 */ /* 0x000e64000800007f */
[----:B-1----:R-:W-:Y:S05]  /*b5a0*/  @!P0 BRA `(.L_x_309) ;  /* 0xfffffffc00f08947 */ /* 0x002fea000383ffff */
[----:B------:R-:W-:Y:S05]  /*b5b0*/  BRA `(.L_x_324) ;  /* 0xfffffff800ac7947 */ /* 0x000fea000383ffff */
.L_x_310:
[----:B0-----:R0:W1:Y:S02]  /*b5c0*/  SYNCS.PHASECHK.TRANS64.TRYWAIT P0, [R9+URZ], R4 ;  /* 0x00000004090075a7 */ /* 0x001064000800017f */
[----:B-1----:R-:W-:Y:S05]  /*b5d0*/  @!P0 NANOSLEEP.SYNCS 0x989680 ;  /* 0x009896800000895d */ /* 0x002fea0003900000 */
[----:B------:R-:W1:Y:S02]  /*b5e0*/  @!P0 SYNCS.PHASECHK.TRANS64 P0, [R9+URZ], R4 ;  /* 0x00000004090085a7 */ /* 0x000e64000800007f */
[----:B-1----:R-:W-:Y:S05]  /*b5f0*/  @!P0 BRA `(.L_x_310) ;  /* 0xfffffffc00f08947 */ /* 0x002fea000383ffff */
[----:B------:R-:W-:Y:S05]  /*b600*/  BRA `(.L_x_325) ;  /* 0xfffffff800bc7947 */ /* 0x000fea000383ffff */
.L_x_311:
[----:B0-----:R0:W1:Y:S02]  /*b610*/  SYNCS.PHASECHK.TRANS64.TRYWAIT P0, [R8+URZ], R5 ;  /* 0x00000005080075a7 */ /* 0x001064000800017f */
[----:B-1----:R-:W-:Y:S05]  /*b620*/  @!P0 NANOSLEEP.SYNCS 0x989680 ;  /* 0x009896800000895d */ /* 0x002fea0003900000 */
[----:B------:R-:W1:Y:S02]  /*b630*/  @!P0 SYNCS.PHASECHK.TRANS64 P0, [R8+URZ], R5 ;  /* 0x00000005080085a7 */ /* 0x000e64000800007f */
[----:B-1----:R-:W-:Y:S05]  /*b640*/  @!P0 BRA `(.L_x_311) ;  /* 0xfffffffc00f08947 */ /* 0x002fea000383ffff */
[----:B------:R-:W-:Y:S05]  /*b650*/  BRA `(.L_x_326) ;  /* 0xfffffff800cc7947 */ /* 0x000fea000383ffff */
.L_x_312:
[----:B-1----:R1:W2:Y:S02]  /*b660*/  SYNCS.PHASECHK.TRANS64.TRYWAIT P0, [R11+URZ], R6 ;  /* 0x000000060b0075a7 */ /* 0x0022a4000800017f */
[----:B--2---:R-:W-:Y:S05]  /*b670*/  @!P0 NANOSLEEP.SYNCS 0x989680 ;  /* 0x009896800000895d */ /* 0x004fea0003900000 */
[----:B------:R-:W2:Y:S02]  /*b680*/  @!P0 SYNCS.PHASECHK.TRANS64 P0, [R11+URZ], R6 ;  /* 0x000000060b0085a7 */ /* 0x000ea4000800007f */
[----:B--2---:R-:W-:Y:S05]  /*b690*/  @!P0 BRA `(.L_x_312) ;  /* 0xfffffffc00f08947 */ /* 0x004fea000383ffff */
[----:B------:R-:W-:Y:S05]  /*b6a0*/  BRA `(.L_x_327) ;  /* 0xfffffff800d47947 */ /* 0x000fea000383ffff */
.L_x_328:
[----:B------:R-:W-:-:S00]  /*b6b0*/  BRA `(.L_x_328) ;  /* 0xfffffffc00fc7947 */ /* 0x000fc0000383ffff */
[----:B------:R-:W-:-:S00]  /*b6c0*/  NOP ;  /* 0x0000000000007918 */ /* 0x000fc00000000000 */
        /* <DEDUP_REMOVED lines=11> */
.L_x_329:


//--------------------- .nv.global.init           --------------------------
	.section	.nv.global.init,"aw",@progbits
.nv.global.init:
	.type		$str$22,@object
	.size		$str$22,($str$23 - $str$22)
$str$22:
        /*0000*/ 	.byte	0x6b, 0x5f, 0x74, 0x69, 0x6c, 0x65, 0x5f, 0x63, 0x6f, 0x75, 0x6e, 0x74, 0x20, 0x3e, 0x3d, 0x20
        /*0010*/ 	.byte	0x31, 0x00
	.type		$str$23,@object
	.size		$str$23,(__unnamed_1 - $str$23)
$str$23:
        /*0012*/ 	.byte	0x2f, 0x74, 0x6d, 0x70, 0x2f, 0x63, 0x75, 0x74, 0x6c, 0x61, 0x73, 0x73, 0x5f, 0x73, 0x77, 0x65
        /*0022*/ 	.byte	0x65, 0x70, 0x5f, 0x73, 0x72, 0x63, 0x2f, 0x69, 0x6e, 0x63, 0x6c, 0x75, 0x64, 0x65, 0x2f, 0x63
        /*0032*/ 	.byte	0x75, 0x74, 0x6c, 0x61, 0x73, 0x73, 0x2f, 0x67, 0x65, 0x6d, 0x6d, 0x2f, 0x63, 0x6f, 0x6c, 0x6c
        /*0042*/ 	.byte	0x65, 0x63, 0x74, 0x69, 0x76, 0x65, 0x2f, 0x73, 0x6d, 0x39, 0x30, 0x5f, 0x6d, 0x6d, 0x61, 0x5f
        /*0052*/ 	.byte	0x74, 0x6d, 0x61, 0x5f, 0x67, 0x6d, 0x6d, 0x61, 0x5f, 0x73, 0x73, 0x5f, 0x77, 0x61, 0x72, 0x70
        /*0062*/ 	.byte	0x73, 0x70, 0x65, 0x63, 0x69, 0x61, 0x6c, 0x69, 0x7a, 0x65, 0x64, 0x2e, 0x68, 0x70, 0x70, 0x00
	.type		__unnamed_1,@object
	.size		__unnamed_1,(.L_0 - __unnamed_1)
__unnamed_1:
        /*0072*/ 	.byte	0x76, 0x6f, 0x69, 0x64, 0x20, 0x63, 0x75, 0x74, 0x6c, 0x61, 0x73, 0x73, 0x3a, 0x3a, 0x67, 0x65
        /* <DEDUP_REMOVED lines=179> */
        /*0bb2*/ 	.byte	0x65, 0x6e, 0x74, 0x69, 0x74, 0x79, 0x5d, 0x00
.L_0:


//--------------------- .nv.shared._ZN7cutlass13device_kernelINS_4gemm6kernel13GemmUniversalIN4cute5tupleIJiiiiEEENS1_10collective13CollectiveMmaINS1_34MainloopSm90TmaGmmaWarpSpecializedILi6ENS5_IJNS4_1CILi1EEESB_SB_EEENS1_32KernelTmaWarpSpecializedPingpongEEENS5_IJNSA_ILi64EEENSA_ILi256EEENSA_ILi32EEEEEENS_6half_tENS5_IJlSB_lEEESJ_SK_NS4_8TiledMMAINS4_8MMA_AtomIJNS4_4SM904GMMA26MMA_64x256x16_F32F16F16_SSILNSO_5MajorE0ELSQ_0ELNSO_7ScaleInE1ELSR_1EEEEEENS4_6LayoutISC_NS5_IJNSA_ILi0EEESV_SV_EEEEENS5_IJNS4_10UnderscoreESY_SY_EEEEENS4_13SM90_TMA_LOADENS4_14ComposedLayoutINS4_7SwizzleILi2ELi4ELi3EEENS4_18smem_ptr_flag_bitsILi16EEENSU_INS5_IJNSA_ILi8EEESH_EEENS5_IJSH_SB_EEEEEEEvNS4_8identityES11_S1B_vS1C_EENS_8epilogue10collective6detail29Sm90TmaWarpSpecializedAdapterINS1F_15DefaultEpilogueISJ_SK_SK_NS1E_6thread17LinearCombinationISJ_Li1EffLNS1J_9ScaleType4KindE0ELNS_15FloatRoundStyleE2ESJ_EENS1_15EpilogueDefaultEEEEEvvEEEEvNT_6ParamsE --------------------------
	.section	.nv.shared._ZN7cutlass13device_kernelINS_4gemm6kernel13GemmUniversalIN4cute5tupleIJiiiiEEENS1_10collective13CollectiveMmaINS1_34MainloopSm90TmaGmmaWarpSpecializedILi6ENS5_IJNS4_1CILi1EEESB_SB_EEENS1_32KernelTmaWarpSpecializedPingpongEEENS5_IJNSA_ILi64EEENSA_ILi256EEENSA_ILi32EEEEEENS_6half_tENS5_IJlSB_lEEESJ_SK_NS4_8TiledMMAINS4_8MMA_AtomIJNS4_4SM904GMMA26MMA_64x256x16_F32F16F16_SSILNSO_5MajorE0ELSQ_0ELNSO_7ScaleInE1ELSR_1EEEEEENS4_6LayoutISC_NS5_IJNSA_ILi0EEESV_SV_EEEEENS5_IJNS4_10UnderscoreESY_SY_EEEEENS4_13SM90_TMA_LOADENS4_14ComposedLayoutINS4_7SwizzleILi2ELi4ELi3EEENS4_18smem_ptr_flag_bitsILi16EEENSU_INS5_IJNSA_ILi8EEESH_EEENS5_IJSH_SB_EEEEEEEvNS4_8identityES11_S1B_vS1C_EENS_8epilogue10collective6detail29Sm90TmaWarpSpecializedAdapterINS1F_15DefaultEpilogueISJ_SK_SK_NS1E_6thread17LinearCombinationISJ_Li1EffLNS1J_9ScaleType4KindE0ELNS_15FloatRoundStyleE2ESJ_EENS1_15EpilogueDefaultEEEEEvvEEEEvNT_6ParamsE,"aw",@nobits
	.sectionflags	@""
	.align	16
	.zero		1024


//--------------------- .nv.shared.reserved.0     --------------------------
	.section	.nv.shared.reserved.0,"aw",@nobits
	.weak		__nv_reservedSMEM_offset_0_alias
	.size		__nv_reservedSMEM_offset_0_alias, 0, 0
	.other		__nv_reservedSMEM_offset_0_alias,@"STO_CUDA_RESERVED_SHARED STV_DEFAULT"
__nv_reservedSMEM_offset_0_alias:
	.zero		0


//--------------------- .nv.global                --------------------------
	.section	.nv.global,"aw",@nobits
.nv.global:
	.type		_ZN40_INTERNAL_e460cb1f_4_k_cu_dd9f5d39_267444cute1_E,@object
	.size		_ZN40_INTERNAL_e460cb1f_4_k_cu_dd9f5d39_267444cute1_E,(_ZN40_INTERNAL_e460cb1f_4_k_cu_dd9f5d39_267444cuda3std3__45__cpo6cbeginE - _ZN40_INTERNAL_e460cb1f_4_k_cu_dd9f5d39_267444cute1_E)
_ZN40_INTERNAL_e460cb1f_4_k_cu_dd9f5d39_267444cute1_E:
	.zero		1
	.type		_ZN40_INTERNAL_e460cb1f_4_k_cu_dd9f5d39_267444cuda3std3__45__cpo6cbeginE,@object
	.size		_ZN40_INTERNAL_e460cb1f_4_k_cu_dd9f5d39_267444cuda3std3__45__cpo6cbeginE,(_ZN40_INTERNAL_e460cb1f_4_k_cu_dd9f5d39_267444cuda3std3__48in_placeE - _ZN40_INTERNAL_e460cb1f_4_k_cu_dd9f5d39_267444cuda3std3__45__cpo6cbeginE)
_ZN40_INTERNAL_e460cb1f_4_k_cu_dd9f5d39_267444cuda3std3__45__cpo6cbeginE:
	.zero		1
	.type		_ZN40_INTERNAL_e460cb1f_4_k_cu_dd9f5d39_267444cuda3std3__48in_placeE,@object
	.size		_ZN40_INTERNAL_e460cb1f_4_k_cu_dd9f5d39_267444cuda3std3__48in_placeE,(_ZN40_INTERNAL_e460cb1f_4_k_cu_dd9f5d39_267444cuda3std6ranges3__45__cpo9iter_moveE - _ZN40_INTERNAL_e460cb1f_4_k_cu_dd9f5d39_267444cuda3std3__48in_placeE)
_ZN40_INTERNAL_e460cb1f_4_k_cu_dd9f5d39_267444cuda3std3__48in_placeE:
	.zero		1
	.type		_ZN40_INTERNAL_e460cb1f_4_k_cu_dd9f5d39_267444cuda3std6ranges3__45__cpo9iter_moveE,@object
	.size		_ZN40_INTERNAL_e460cb1f_4_k_cu_dd9f5d39_267444cuda3std6ranges3__45__cpo9iter_moveE,(_ZN40_INTERNAL_e460cb1f_4_k_cu_dd9f5d39_267444cuda3std3__45__cpo5beginE - _ZN40_INTERNAL_e460cb1f_4_k_cu_dd9f5d39_267444cuda3std6ranges3__45__cpo9iter_moveE)
_ZN40_INTERNAL_e460cb1f_4_k_cu_dd9f5d39_267444cuda3std6ranges3__45__cpo9iter_moveE:
	.zero		1
	.type		_ZN40_INTERNAL_e460cb1f_4_k_cu_dd9f5d39_267444cuda3std3__45__cpo5beginE,@object
	.size		_ZN40_INTERNAL_e460cb1f_4_k_cu_dd9f5d39_267444cuda3std3__45__cpo5beginE,(_ZN40_INTERNAL_e460cb1f_4_k_cu_dd9f5d39_267444cuda3std3__442_GLOBAL__N__e460cb1f_4_k_cu_dd9f5d39_267446ignoreE - _ZN40_INTERNAL_e460cb1f_4_k_cu_dd9f5d39_267444cuda3std3__45__cpo5beginE)
_ZN40_INTERNAL_e460cb1f_4_k_cu_dd9f5d39_267444cuda3std3__45__cpo5beginE:
	.zero		1
	.type		_ZN40_INTERNAL_e460cb1f_4_k_cu_dd9f5d39_267444cuda3std3__442_GLOBAL__N__e460cb1f_4_k_cu_dd9f5d39_267446ignoreE,@object
	.size		_ZN40_INTERNAL_e460cb1f_4_k_cu_dd9f5d39_267444cuda3std3__442_GLOBAL__N__e460cb1f_4_k_cu_dd9f5d39_267446ignoreE,(_ZN40_INTERNAL_e460cb1f_4_k_cu_dd9f5d39_267444cute7productE - _ZN40_INTERNAL_e460cb1f_4_k_cu_dd9f5d39_267444cuda3std3__442_GLOBAL__N__e460cb1f_4_k_cu_dd9f5d39_267446ignoreE)
_ZN40_INTERNAL_e460cb1f_4_k_cu_dd9f5d39_267444cuda3std3__442_GLOBAL__N__e460cb1f_4_k_cu_dd9f5d39_267446ignoreE:
	.zero		1
	.type		_ZN40_INTERNAL_e460cb1f_4_k_cu_dd9f5d39_267444cute7productE,@object
	.size		_ZN40_INTERNAL_e460cb1f_4_k_cu_dd9f5d39_267444cute7productE,(_ZN40_INTERNAL_e460cb1f_4_k_cu_dd9f5d39_267444cuda3std3__45__cpo3endE - _ZN40_INTERNAL_e460cb1f_4_k_cu_dd9f5d39_267444cute7productE)
_ZN40_INTERNAL_e460cb1f_4_k_cu_dd9f5d39_267444cute7productE:
	.zero		1
	.type		_ZN40_INTERNAL_e460cb1f_4_k_cu_dd9f5d39_267444cuda3std3__45__cpo3endE,@object
	.size		_ZN40_INTERNAL_e460cb1f_4_k_cu_dd9f5d39_267444cuda3std3__45__cpo3endE,(_ZN40_INTERNAL_e460cb1f_4_k_cu_dd9f5d39_267444cuda3std3__419piecewise_constructE - _ZN40_INTERNAL_e460cb1f_4_k_cu_dd9f5d39_267444cuda3std3__45__cpo3endE)
_ZN40_INTERNAL_e460cb1f_4_k_cu_dd9f5d39_267444cuda3std3__45__cpo3endE:
	.zero		1
	.type		_ZN40_INTERNAL_e460cb1f_4_k_cu_dd9f5d39_267444cuda3std3__419piecewise_constructE,@object
	.size		_ZN40_INTERNAL_e460cb1f_4_k_cu_dd9f5d39_267444cuda3std3__419piecewise_constructE,(_ZN40_INTERNAL_e460cb1f_4_k_cu_dd9f5d39_267444cuda3std3__45__cpo4cendE - _ZN40_INTERNAL_e460cb1f_4_k_cu_dd9f5d39_267444cuda3std3__419piecewise_constructE)
_ZN40_INTERNAL_e460cb1f_4_k_cu_dd9f5d39_267444cuda3std3__419piecewise_constructE:
	.zero		1
	.type		_ZN40_INTERNAL_e460cb1f_4_k_cu_dd9f5d39_267444cuda3std3__45__cpo4cendE,@object
	.size		_ZN40_INTERNAL_e460cb1f_4_k_cu_dd9f5d39_267444cuda3std3__45__cpo4cendE,(_ZN40_INTERNAL_e460cb1f_4_k_cu_dd9f5d39_267444cuda3std6ranges3__45__cpo4swapE - _ZN40_INTERNAL_e460cb1f_4_k_cu_dd9f5d39_267444cuda3std3__45__cpo4cendE)
_ZN40_INTERNAL_e460cb1f_4_k_cu_dd9f5d39_267444cuda3std3__45__cpo4cendE:
	.zero		1
	.type		_ZN40_INTERNAL_e460cb1f_4_k_cu_dd9f5d39_267444cuda3std6ranges3__45__cpo4swapE,@object
	.size		_ZN40_INTERNAL_e460cb1f_4_k_cu_dd9f5d39_267444cuda3std6ranges3__45__cpo4swapE,(.L_8 - _ZN40_INTERNAL_e460cb1f_4_k_cu_dd9f5d39_267444cuda3std6ranges3__45__cpo4swapE)
_ZN40_INTERNAL_e460cb1f_4_k_cu_dd9f5d39_267444cuda3std6ranges3__45__cpo4swapE:
	.zero		1
.L_8:


//--------------------- .nv.constant0._ZN7cutlass13device_kernelINS_4gemm6kernel13GemmUniversalIN4cute5tupleIJiiiiEEENS1_10collective13CollectiveMmaINS1_34MainloopSm90TmaGmmaWarpSpecializedILi6ENS5_IJNS4_1CILi1EEESB_SB_EEENS1_32KernelTmaWarpSpecializedPingpongEEENS5_IJNSA_ILi64EEENSA_ILi256EEENSA_ILi32EEEEEENS_6half_tENS5_IJlSB_lEEESJ_SK_NS4_8TiledMMAINS4_8MMA_AtomIJNS4_4SM904GMMA26MMA_64x256x16_F32F16F16_SSILNSO_5MajorE0ELSQ_0ELNSO_7ScaleInE1ELSR_1EEEEEENS4_6LayoutISC_NS5_IJNSA_ILi0EEESV_SV_EEEEENS5_IJNS4_10UnderscoreESY_SY_EEEEENS4_13SM90_TMA_LOADENS4_14ComposedLayoutINS4_7SwizzleILi2ELi4ELi3EEENS4_18smem_ptr_flag_bitsILi16EEENSU_INS5_IJNSA_ILi8EEESH_EEENS5_IJSH_SB_EEEEEEEvNS4_8identityES11_S1B_vS1C_EENS_8epilogue10collective6detail29Sm90TmaWarpSpecializedAdapterINS1F_15DefaultEpilogueISJ_SK_SK_NS1E_6thread17LinearCombinationISJ_Li1EffLNS1J_9ScaleType4KindE0ELNS_15FloatRoundStyleE2ESJ_EENS1_15EpilogueDefaultEEEEEvvEEEEvNT_6ParamsE --------------------------
	.section	.nv.constant0._ZN7cutlass13device_kernelINS_4gemm6kernel13GemmUniversalIN4cute5tupleIJiiiiEEENS1_10collective13CollectiveMmaINS1_34MainloopSm90TmaGmmaWarpSpecializedILi6ENS5_IJNS4_1CILi1EEESB_SB_EEENS1_32KernelTmaWarpSpecializedPingpongEEENS5_IJNSA_ILi64EEENSA_ILi256EEENSA_ILi32EEEEEENS_6half_tENS5_IJlSB_lEEESJ_SK_NS4_8TiledMMAINS4_8MMA_AtomIJNS4_4SM904GMMA26MMA_64x256x16_F32F16F16_SSILNSO_5MajorE0ELSQ_0ELNSO_7ScaleInE1ELSR_1EEEEEENS4_6LayoutISC_NS5_IJNSA_ILi0EEESV_SV_EEEEENS5_IJNS4_10UnderscoreESY_SY_EEEEENS4_13SM90_TMA_LOADENS4_14ComposedLayoutINS4_7SwizzleILi2ELi4ELi3EEENS4_18smem_ptr_flag_bitsILi16EEENSU_INS5_IJNSA_ILi8EEESH_EEENS5_IJSH_SB_EEEEEEEvNS4_8identityES11_S1B_vS1C_EENS_8epilogue10collective6detail29Sm90TmaWarpSpecializedAdapterINS1F_15DefaultEpilogueISJ_SK_SK_NS1E_6thread17LinearCombinationISJ_Li1EffLNS1J_9ScaleType4KindE0ELNS_15FloatRoundStyleE2ESJ_EENS1_15EpilogueDefaultEEEEEvvEEEEvNT_6ParamsE,"a",@progbits
	.sectionflags	@""
	.align	4
.nv.constant0._ZN7cutlass13device_kernelINS_4gemm6kernel13GemmUniversalIN4cute5tupleIJiiiiEEENS1_10collective13CollectiveMmaINS1_34MainloopSm90TmaGmmaWarpSpecializedILi6ENS5_IJNS4_1CILi1EEESB_SB_EEENS1_32KernelTmaWarpSpecializedPingpongEEENS5_IJNSA_ILi64EEENSA_ILi256EEENSA_ILi32EEEEEENS_6half_tENS5_IJlSB_lEEESJ_SK_NS4_8TiledMMAINS4_8MMA_AtomIJNS4_4SM904GMMA26MMA_64x256x16_F32F16F16_SSILNSO_5MajorE0ELSQ_0ELNSO_7ScaleInE1ELSR_1EEEEEENS4_6LayoutISC_NS5_IJNSA_ILi0EEESV_SV_EEEEENS5_IJNS4_10UnderscoreESY_SY_EEEEENS4_13SM90_TMA_LOADENS4_14ComposedLayoutINS4_7SwizzleILi2ELi4ELi3EEENS4_18smem_ptr_flag_bitsILi16EEENSU_INS5_IJNSA_ILi8EEESH_EEENS5_IJSH_SB_EEEEEEEvNS4_8identityES11_S1B_vS1C_EENS_8epilogue10collective6detail29Sm90TmaWarpSpecializedAdapterINS1F_15DefaultEpilogueISJ_SK_SK_NS1E_6thread17LinearCombinationISJ_Li1EffLNS1J_9ScaleType4KindE0ELNS_15FloatRoundStyleE2ESJ_EENS1_15EpilogueDefaultEEEEEvvEEEEvNT_6ParamsE:
	.zero		1664


//--------------------- SYMBOLS --------------------------

	.type		.nv.reservedSmem.offset0,@object
	.size		.nv.reservedSmem.offset0,0x4
	.type		__assertfail,@function
